//
// Generated by NVIDIA NVVM Compiler
//
// Compiler Build ID: CL-36424714
// Cuda compilation tools, release 13.0, V13.0.88
// Based on NVVM 20.0.0
//

.version 9.0
.target sm_100
.address_size 64

	// .globl	_Z22dvc_ScaLBL_Scalar_PackPiiPdS0_i

.visible .entry _Z22dvc_ScaLBL_Scalar_PackPiiPdS0_i(
	.param .u64 .ptr .align 1 _Z22dvc_ScaLBL_Scalar_PackPiiPdS0_i_param_0,
	.param .u32 _Z22dvc_ScaLBL_Scalar_PackPiiPdS0_i_param_1,
	.param .u64 .ptr .align 1 _Z22dvc_ScaLBL_Scalar_PackPiiPdS0_i_param_2,
	.param .u64 .ptr .align 1 _Z22dvc_ScaLBL_Scalar_PackPiiPdS0_i_param_3,
	.param .u32 _Z22dvc_ScaLBL_Scalar_PackPiiPdS0_i_param_4
)
{
	.reg .pred 	%p<2>;
	.reg .b32 	%r<7>;
	.reg .b64 	%rd<13>;
	.reg .b64 	%fd<2>;

	ld.param.u64 	%rd1, [_Z22dvc_ScaLBL_Scalar_PackPiiPdS0_i_param_0];
	ld.param.u32 	%r2, [_Z22dvc_ScaLBL_Scalar_PackPiiPdS0_i_param_1];
	ld.param.u64 	%rd2, [_Z22dvc_ScaLBL_Scalar_PackPiiPdS0_i_param_2];
	ld.param.u64 	%rd3, [_Z22dvc_ScaLBL_Scalar_PackPiiPdS0_i_param_3];
	mov.u32 	%r3, %ctaid.x;
	mov.u32 	%r4, %ntid.x;
	mov.u32 	%r5, %tid.x;
	mad.lo.s32 	%r1, %r3, %r4, %r5;
	setp.ge.s32 	%p1, %r1, %r2;
	@%p1 bra 	$L__BB0_2;
	cvta.to.global.u64 	%rd4, %rd1;
	cvta.to.global.u64 	%rd5, %rd3;
	cvta.to.global.u64 	%rd6, %rd2;
	mul.wide.s32 	%rd7, %r1, 4;
	add.s64 	%rd8, %rd4, %rd7;
	ld.global.u32 	%r6, [%rd8];
	mul.wide.s32 	%rd9, %r6, 8;
	add.s64 	%rd10, %rd5, %rd9;
	ld.global.f64 	%fd1, [%rd10];
	mul.wide.s32 	%rd11, %r1, 8;
	add.s64 	%rd12, %rd6, %rd11;
	st.global.f64 	[%rd12], %fd1;
$L__BB0_2:
	ret;

}
	// .globl	_Z24dvc_ScaLBL_Scalar_UnpackPiiPdS0_i
.visible .entry _Z24dvc_ScaLBL_Scalar_UnpackPiiPdS0_i(
	.param .u64 .ptr .align 1 _Z24dvc_ScaLBL_Scalar_UnpackPiiPdS0_i_param_0,
	.param .u32 _Z24dvc_ScaLBL_Scalar_UnpackPiiPdS0_i_param_1,
	.param .u64 .ptr .align 1 _Z24dvc_ScaLBL_Scalar_UnpackPiiPdS0_i_param_2,
	.param .u64 .ptr .align 1 _Z24dvc_ScaLBL_Scalar_UnpackPiiPdS0_i_param_3,
	.param .u32 _Z24dvc_ScaLBL_Scalar_UnpackPiiPdS0_i_param_4
)
{
	.reg .pred 	%p<2>;
	.reg .b32 	%r<7>;
	.reg .b64 	%rd<13>;
	.reg .b64 	%fd<2>;

	ld.param.u64 	%rd1, [_Z24dvc_ScaLBL_Scalar_UnpackPiiPdS0_i_param_0];
	ld.param.u32 	%r2, [_Z24dvc_ScaLBL_Scalar_UnpackPiiPdS0_i_param_1];
	ld.param.u64 	%rd2, [_Z24dvc_ScaLBL_Scalar_UnpackPiiPdS0_i_param_2];
	ld.param.u64 	%rd3, [_Z24dvc_ScaLBL_Scalar_UnpackPiiPdS0_i_param_3];
	mov.u32 	%r3, %ctaid.x;
	mov.u32 	%r4, %ntid.x;
	mov.u32 	%r5, %tid.x;
	mad.lo.s32 	%r1, %r3, %r4, %r5;
	setp.ge.s32 	%p1, %r1, %r2;
	@%p1 bra 	$L__BB1_2;
	cvta.to.global.u64 	%rd4, %rd1;
	cvta.to.global.u64 	%rd5, %rd2;
	cvta.to.global.u64 	%rd6, %rd3;
	mul.wide.s32 	%rd7, %r1, 4;
	add.s64 	%rd8, %rd4, %rd7;
	ld.global.u32 	%r6, [%rd8];
	mul.wide.s32 	%rd9, %r1, 8;
	add.s64 	%rd10, %rd5, %rd9;
	ld.global.f64 	%fd1, [%rd10];
	mul.wide.s32 	%rd11, %r6, 8;
	add.s64 	%rd12, %rd6, %rd11;
	st.global.f64 	[%rd12], %fd1;
$L__BB1_2:
	ret;

}
	// .globl	_Z22dvc_ScaLBL_PackDenD3Q7PiiPdiS0_i
.visible .entry _Z22dvc_ScaLBL_PackDenD3Q7PiiPdiS0_i(
	.param .u64 .ptr .align 1 _Z22dvc_ScaLBL_PackDenD3Q7PiiPdiS0_i_param_0,
	.param .u32 _Z22dvc_ScaLBL_PackDenD3Q7PiiPdiS0_i_param_1,
	.param .u64 .ptr .align 1 _Z22dvc_ScaLBL_PackDenD3Q7PiiPdiS0_i_param_2,
	.param .u32 _Z22dvc_ScaLBL_PackDenD3Q7PiiPdiS0_i_param_3,
	.param .u64 .ptr .align 1 _Z22dvc_ScaLBL_PackDenD3Q7PiiPdiS0_i_param_4,
	.param .u32 _Z22dvc_ScaLBL_PackDenD3Q7PiiPdiS0_i_param_5
)
{
	.reg .pred 	%p<12>;
	.reg .b32 	%r<62>;
	.reg .b64 	%rd<81>;
	.reg .b64 	%fd<16>;

	ld.param.u64 	%rd8, [_Z22dvc_ScaLBL_PackDenD3Q7PiiPdiS0_i_param_0];
	ld.param.u32 	%r17, [_Z22dvc_ScaLBL_PackDenD3Q7PiiPdiS0_i_param_1];
	ld.param.u64 	%rd9, [_Z22dvc_ScaLBL_PackDenD3Q7PiiPdiS0_i_param_2];
	ld.param.u32 	%r16, [_Z22dvc_ScaLBL_PackDenD3Q7PiiPdiS0_i_param_3];
	ld.param.u64 	%rd10, [_Z22dvc_ScaLBL_PackDenD3Q7PiiPdiS0_i_param_4];
	cvta.to.global.u64 	%rd1, %rd9;
	cvta.to.global.u64 	%rd2, %rd10;
	mov.u32 	%r18, %ctaid.x;
	mov.u32 	%r19, %ntid.x;
	mov.u32 	%r20, %tid.x;
	mad.lo.s32 	%r1, %r18, %r19, %r20;
	setp.ge.s32 	%p1, %r1, %r17;
	setp.lt.s32 	%p2, %r16, 1;
	or.pred  	%p3, %p1, %p2;
	@%p3 bra 	$L__BB2_12;
	cvta.to.global.u64 	%rd11, %rd8;
	mul.wide.s32 	%rd12, %r1, 4;
	add.s64 	%rd3, %rd11, %rd12;
	mul.lo.s32 	%r2, %r16, %r1;
	and.b32  	%r3, %r16, 7;
	setp.lt.u32 	%p4, %r16, 8;
	mov.b32 	%r60, 0;
	@%p4 bra 	$L__BB2_4;
	and.b32  	%r60, %r16, 2147483640;
	add.s64 	%rd4, %rd2, 56;
	neg.s32 	%r58, %r60;
	add.s64 	%rd5, %rd1, 32;
	mov.b64 	%rd80, 0;
	mov.u32 	%r57, %r2;
$L__BB2_3:
	.pragma "nounroll";
	cvt.u32.u64 	%r22, %rd80;
	mul.wide.s32 	%rd14, %r57, 8;
	add.s64 	%rd15, %rd5, %rd14;
	ld.global.u32 	%r23, [%rd3];
	mad.lo.s32 	%r24, %r23, %r16, %r22;
	mul.wide.s32 	%rd16, %r24, 8;
	add.s64 	%rd17, %rd4, %rd16;
	ld.global.f64 	%fd1, [%rd17+-56];
	st.global.f64 	[%rd15+-32], %fd1;
	mov.b64 	%rd18, 0;
	st.global.u64 	[%rd17+-56], %rd18;
	ld.global.u32 	%r25, [%rd3];
	mul.lo.s32 	%r26, %r25, %r16;
	cvt.s64.s32 	%rd19, %r26;
	add.s64 	%rd20, %rd80, %rd19;
	shl.b64 	%rd21, %rd20, 3;
	add.s64 	%rd22, %rd4, %rd21;
	ld.global.f64 	%fd2, [%rd22+-48];
	st.global.f64 	[%rd15+-24], %fd2;
	st.global.u64 	[%rd22+-48], %rd18;
	ld.global.u32 	%r27, [%rd3];
	mul.lo.s32 	%r28, %r27, %r16;
	cvt.s64.s32 	%rd23, %r28;
	add.s64 	%rd24, %rd80, %rd23;
	shl.b64 	%rd25, %rd24, 3;
	add.s64 	%rd26, %rd4, %rd25;
	ld.global.f64 	%fd3, [%rd26+-40];
	st.global.f64 	[%rd15+-16], %fd3;
	st.global.u64 	[%rd26+-40], %rd18;
	ld.global.u32 	%r29, [%rd3];
	mul.lo.s32 	%r30, %r29, %r16;
	cvt.s64.s32 	%rd27, %r30;
	add.s64 	%rd28, %rd80, %rd27;
	shl.b64 	%rd29, %rd28, 3;
	add.s64 	%rd30, %rd4, %rd29;
	ld.global.f64 	%fd4, [%rd30+-32];
	st.global.f64 	[%rd15+-8], %fd4;
	st.global.u64 	[%rd30+-32], %rd18;
	ld.global.u32 	%r31, [%rd3];
	mul.lo.s32 	%r32, %r31, %r16;
	cvt.s64.s32 	%rd31, %r32;
	add.s64 	%rd32, %rd80, %rd31;
	shl.b64 	%rd33, %rd32, 3;
	add.s64 	%rd34, %rd4, %rd33;
	ld.global.f64 	%fd5, [%rd34+-24];
	st.global.f64 	[%rd15], %fd5;
	st.global.u64 	[%rd34+-24], %rd18;
	ld.global.u32 	%r33, [%rd3];
	mul.lo.s32 	%r34, %r33, %r16;
	cvt.s64.s32 	%rd35, %r34;
	add.s64 	%rd36, %rd80, %rd35;
	shl.b64 	%rd37, %rd36, 3;
	add.s64 	%rd38, %rd4, %rd37;
	ld.global.f64 	%fd6, [%rd38+-16];
	st.global.f64 	[%rd15+8], %fd6;
	st.global.u64 	[%rd38+-16], %rd18;
	ld.global.u32 	%r35, [%rd3];
	mul.lo.s32 	%r36, %r35, %r16;
	cvt.s64.s32 	%rd39, %r36;
	add.s64 	%rd40, %rd80, %rd39;
	shl.b64 	%rd41, %rd40, 3;
	add.s64 	%rd42, %rd4, %rd41;
	ld.global.f64 	%fd7, [%rd42+-8];
	st.global.f64 	[%rd15+16], %fd7;
	st.global.u64 	[%rd42+-8], %rd18;
	ld.global.u32 	%r37, [%rd3];
	mul.lo.s32 	%r38, %r37, %r16;
	cvt.s64.s32 	%rd43, %r38;
	add.s64 	%rd44, %rd80, %rd43;
	shl.b64 	%rd45, %rd44, 3;
	add.s64 	%rd46, %rd4, %rd45;
	ld.global.f64 	%fd8, [%rd46];
	st.global.f64 	[%rd15+24], %fd8;
	st.global.u64 	[%rd46], %rd18;
	add.s64 	%rd80, %rd80, 8;
	add.s32 	%r58, %r58, 8;
	add.s32 	%r57, %r57, 8;
	setp.ne.s32 	%p5, %r58, 0;
	@%p5 bra 	$L__BB2_3;
$L__BB2_4:
	setp.eq.s32 	%p6, %r3, 0;
	@%p6 bra 	$L__BB2_12;
	and.b32  	%r11, %r16, 3;
	setp.lt.u32 	%p7, %r3, 4;
	@%p7 bra 	$L__BB2_7;
	ld.global.u32 	%r39, [%rd3];
	mad.lo.s32 	%r40, %r39, %r16, %r60;
	mul.wide.s32 	%rd47, %r40, 8;
	add.s64 	%rd48, %rd2, %rd47;
	ld.global.f64 	%fd9, [%rd48];
	add.s32 	%r41, %r60, %r2;
	mul.wide.s32 	%rd49, %r41, 8;
	add.s64 	%rd50, %rd1, %rd49;
	st.global.f64 	[%rd50], %fd9;
	mov.b64 	%rd51, 0;
	st.global.u64 	[%rd48], %rd51;
	ld.global.u32 	%r42, [%rd3];
	mul.lo.s32 	%r43, %r42, %r16;
	cvt.s64.s32 	%rd52, %r43;
	cvt.u64.u32 	%rd53, %r60;
	add.s64 	%rd54, %rd52, %rd53;
	shl.b64 	%rd55, %rd54, 3;
	add.s64 	%rd56, %rd2, %rd55;
	ld.global.f64 	%fd10, [%rd56+8];
	st.global.f64 	[%rd50+8], %fd10;
	st.global.u64 	[%rd56+8], %rd51;
	ld.global.u32 	%r44, [%rd3];
	mul.lo.s32 	%r45, %r44, %r16;
	cvt.s64.s32 	%rd57, %r45;
	add.s64 	%rd58, %rd57, %rd53;
	shl.b64 	%rd59, %rd58, 3;
	add.s64 	%rd60, %rd2, %rd59;
	ld.global.f64 	%fd11, [%rd60+16];
	st.global.f64 	[%rd50+16], %fd11;
	st.global.u64 	[%rd60+16], %rd51;
	ld.global.u32 	%r46, [%rd3];
	mul.lo.s32 	%r47, %r46, %r16;
	cvt.s64.s32 	%rd61, %r47;
	add.s64 	%rd62, %rd61, %rd53;
	shl.b64 	%rd63, %rd62, 3;
	add.s64 	%rd64, %rd2, %rd63;
	ld.global.f64 	%fd12, [%rd64+24];
	st.global.f64 	[%rd50+24], %fd12;
	st.global.u64 	[%rd64+24], %rd51;
	add.s32 	%r60, %r60, 4;
$L__BB2_7:
	setp.eq.s32 	%p8, %r11, 0;
	@%p8 bra 	$L__BB2_12;
	setp.eq.s32 	%p9, %r11, 1;
	@%p9 bra 	$L__BB2_10;
	ld.global.u32 	%r48, [%rd3];
	mad.lo.s32 	%r49, %r48, %r16, %r60;
	mul.wide.s32 	%rd65, %r49, 8;
	add.s64 	%rd66, %rd2, %rd65;
	ld.global.f64 	%fd13, [%rd66];
	add.s32 	%r50, %r60, %r2;
	mul.wide.s32 	%rd67, %r50, 8;
	add.s64 	%rd68, %rd1, %rd67;
	st.global.f64 	[%rd68], %fd13;
	mov.b64 	%rd69, 0;
	st.global.u64 	[%rd66], %rd69;
	ld.global.u32 	%r51, [%rd3];
	mul.lo.s32 	%r52, %r51, %r16;
	cvt.s64.s32 	%rd70, %r52;
	cvt.u64.u32 	%rd71, %r60;
	add.s64 	%rd72, %rd70, %rd71;
	shl.b64 	%rd73, %rd72, 3;
	add.s64 	%rd74, %rd2, %rd73;
	ld.global.f64 	%fd14, [%rd74+8];
	st.global.f64 	[%rd68+8], %fd14;
	st.global.u64 	[%rd74+8], %rd69;
	add.s32 	%r60, %r60, 2;
$L__BB2_10:
	and.b32  	%r53, %r16, 1;
	setp.eq.b32 	%p10, %r53, 1;
	not.pred 	%p11, %p10;
	@%p11 bra 	$L__BB2_12;
	ld.global.u32 	%r54, [%rd3];
	mad.lo.s32 	%r55, %r54, %r16, %r60;
	mul.wide.s32 	%rd75, %r55, 8;
	add.s64 	%rd76, %rd2, %rd75;
	ld.global.f64 	%fd15, [%rd76];
	add.s32 	%r56, %r60, %r2;
	mul.wide.s32 	%rd77, %r56, 8;
	add.s64 	%rd78, %rd1, %rd77;
	st.global.f64 	[%rd78], %fd15;
	mov.b64 	%rd79, 0;
	st.global.u64 	[%rd76], %rd79;
$L__BB2_12:
	ret;

}
	// .globl	_Z24dvc_ScaLBL_UnpackDenD3Q7PiiPdiS0_i
.visible .entry _Z24dvc_ScaLBL_UnpackDenD3Q7PiiPdiS0_i(
	.param .u64 .ptr .align 1 _Z24dvc_ScaLBL_UnpackDenD3Q7PiiPdiS0_i_param_0,
	.param .u32 _Z24dvc_ScaLBL_UnpackDenD3Q7PiiPdiS0_i_param_1,
	.param .u64 .ptr .align 1 _Z24dvc_ScaLBL_UnpackDenD3Q7PiiPdiS0_i_param_2,
	.param .u32 _Z24dvc_ScaLBL_UnpackDenD3Q7PiiPdiS0_i_param_3,
	.param .u64 .ptr .align 1 _Z24dvc_ScaLBL_UnpackDenD3Q7PiiPdiS0_i_param_4,
	.param .u32 _Z24dvc_ScaLBL_UnpackDenD3Q7PiiPdiS0_i_param_5
)
{
	.reg .pred 	%p<12>;
	.reg .b32 	%r<62>;
	.reg .b64 	%rd<77>;
	.reg .b64 	%fd<46>;

	ld.param.u64 	%rd8, [_Z24dvc_ScaLBL_UnpackDenD3Q7PiiPdiS0_i_param_0];
	ld.param.u32 	%r17, [_Z24dvc_ScaLBL_UnpackDenD3Q7PiiPdiS0_i_param_1];
	ld.param.u64 	%rd9, [_Z24dvc_ScaLBL_UnpackDenD3Q7PiiPdiS0_i_param_2];
	ld.param.u32 	%r16, [_Z24dvc_ScaLBL_UnpackDenD3Q7PiiPdiS0_i_param_3];
	ld.param.u64 	%rd10, [_Z24dvc_ScaLBL_UnpackDenD3Q7PiiPdiS0_i_param_4];
	cvta.to.global.u64 	%rd1, %rd10;
	cvta.to.global.u64 	%rd2, %rd9;
	mov.u32 	%r18, %ctaid.x;
	mov.u32 	%r19, %ntid.x;
	mov.u32 	%r20, %tid.x;
	mad.lo.s32 	%r1, %r18, %r19, %r20;
	setp.ge.s32 	%p1, %r1, %r17;
	setp.lt.s32 	%p2, %r16, 1;
	or.pred  	%p3, %p1, %p2;
	@%p3 bra 	$L__BB3_12;
	cvta.to.global.u64 	%rd11, %rd8;
	mul.wide.s32 	%rd12, %r1, 4;
	add.s64 	%rd3, %rd11, %rd12;
	mul.lo.s32 	%r2, %r16, %r1;
	and.b32  	%r3, %r16, 7;
	setp.lt.u32 	%p4, %r16, 8;
	mov.b32 	%r60, 0;
	@%p4 bra 	$L__BB3_4;
	and.b32  	%r60, %r16, 2147483640;
	add.s64 	%rd4, %rd1, 56;
	neg.s32 	%r58, %r60;
	add.s64 	%rd5, %rd2, 32;
	mov.b64 	%rd76, 0;
	mov.u32 	%r57, %r2;
$L__BB3_3:
	.pragma "nounroll";
	cvt.u32.u64 	%r22, %rd76;
	mul.wide.s32 	%rd14, %r57, 8;
	add.s64 	%rd15, %rd5, %rd14;
	ld.global.u32 	%r23, [%rd3];
	ld.global.f64 	%fd1, [%rd15+-32];
	mad.lo.s32 	%r24, %r23, %r16, %r22;
	mul.wide.s32 	%rd16, %r24, 8;
	add.s64 	%rd17, %rd4, %rd16;
	ld.global.f64 	%fd2, [%rd17+-56];
	add.f64 	%fd3, %fd1, %fd2;
	st.global.f64 	[%rd17+-56], %fd3;
	ld.global.u32 	%r25, [%rd3];
	ld.global.f64 	%fd4, [%rd15+-24];
	mul.lo.s32 	%r26, %r25, %r16;
	cvt.s64.s32 	%rd18, %r26;
	add.s64 	%rd19, %rd76, %rd18;
	shl.b64 	%rd20, %rd19, 3;
	add.s64 	%rd21, %rd4, %rd20;
	ld.global.f64 	%fd5, [%rd21+-48];
	add.f64 	%fd6, %fd4, %fd5;
	st.global.f64 	[%rd21+-48], %fd6;
	ld.global.u32 	%r27, [%rd3];
	ld.global.f64 	%fd7, [%rd15+-16];
	mul.lo.s32 	%r28, %r27, %r16;
	cvt.s64.s32 	%rd22, %r28;
	add.s64 	%rd23, %rd76, %rd22;
	shl.b64 	%rd24, %rd23, 3;
	add.s64 	%rd25, %rd4, %rd24;
	ld.global.f64 	%fd8, [%rd25+-40];
	add.f64 	%fd9, %fd7, %fd8;
	st.global.f64 	[%rd25+-40], %fd9;
	ld.global.u32 	%r29, [%rd3];
	ld.global.f64 	%fd10, [%rd15+-8];
	mul.lo.s32 	%r30, %r29, %r16;
	cvt.s64.s32 	%rd26, %r30;
	add.s64 	%rd27, %rd76, %rd26;
	shl.b64 	%rd28, %rd27, 3;
	add.s64 	%rd29, %rd4, %rd28;
	ld.global.f64 	%fd11, [%rd29+-32];
	add.f64 	%fd12, %fd10, %fd11;
	st.global.f64 	[%rd29+-32], %fd12;
	ld.global.u32 	%r31, [%rd3];
	ld.global.f64 	%fd13, [%rd15];
	mul.lo.s32 	%r32, %r31, %r16;
	cvt.s64.s32 	%rd30, %r32;
	add.s64 	%rd31, %rd76, %rd30;
	shl.b64 	%rd32, %rd31, 3;
	add.s64 	%rd33, %rd4, %rd32;
	ld.global.f64 	%fd14, [%rd33+-24];
	add.f64 	%fd15, %fd13, %fd14;
	st.global.f64 	[%rd33+-24], %fd15;
	ld.global.u32 	%r33, [%rd3];
	ld.global.f64 	%fd16, [%rd15+8];
	mul.lo.s32 	%r34, %r33, %r16;
	cvt.s64.s32 	%rd34, %r34;
	add.s64 	%rd35, %rd76, %rd34;
	shl.b64 	%rd36, %rd35, 3;
	add.s64 	%rd37, %rd4, %rd36;
	ld.global.f64 	%fd17, [%rd37+-16];
	add.f64 	%fd18, %fd16, %fd17;
	st.global.f64 	[%rd37+-16], %fd18;
	ld.global.u32 	%r35, [%rd3];
	ld.global.f64 	%fd19, [%rd15+16];
	mul.lo.s32 	%r36, %r35, %r16;
	cvt.s64.s32 	%rd38, %r36;
	add.s64 	%rd39, %rd76, %rd38;
	shl.b64 	%rd40, %rd39, 3;
	add.s64 	%rd41, %rd4, %rd40;
	ld.global.f64 	%fd20, [%rd41+-8];
	add.f64 	%fd21, %fd19, %fd20;
	st.global.f64 	[%rd41+-8], %fd21;
	ld.global.u32 	%r37, [%rd3];
	ld.global.f64 	%fd22, [%rd15+24];
	mul.lo.s32 	%r38, %r37, %r16;
	cvt.s64.s32 	%rd42, %r38;
	add.s64 	%rd43, %rd76, %rd42;
	shl.b64 	%rd44, %rd43, 3;
	add.s64 	%rd45, %rd4, %rd44;
	ld.global.f64 	%fd23, [%rd45];
	add.f64 	%fd24, %fd22, %fd23;
	st.global.f64 	[%rd45], %fd24;
	add.s64 	%rd76, %rd76, 8;
	add.s32 	%r58, %r58, 8;
	add.s32 	%r57, %r57, 8;
	setp.ne.s32 	%p5, %r58, 0;
	@%p5 bra 	$L__BB3_3;
$L__BB3_4:
	setp.eq.s32 	%p6, %r3, 0;
	@%p6 bra 	$L__BB3_12;
	and.b32  	%r11, %r16, 3;
	setp.lt.u32 	%p7, %r3, 4;
	@%p7 bra 	$L__BB3_7;
	ld.global.u32 	%r39, [%rd3];
	add.s32 	%r40, %r60, %r2;
	mul.wide.s32 	%rd46, %r40, 8;
	add.s64 	%rd47, %rd2, %rd46;
	ld.global.f64 	%fd25, [%rd47];
	mad.lo.s32 	%r41, %r39, %r16, %r60;
	mul.wide.s32 	%rd48, %r41, 8;
	add.s64 	%rd49, %rd1, %rd48;
	ld.global.f64 	%fd26, [%rd49];
	add.f64 	%fd27, %fd25, %fd26;
	st.global.f64 	[%rd49], %fd27;
	ld.global.u32 	%r42, [%rd3];
	ld.global.f64 	%fd28, [%rd47+8];
	mul.lo.s32 	%r43, %r42, %r16;
	cvt.s64.s32 	%rd50, %r43;
	cvt.u64.u32 	%rd51, %r60;
	add.s64 	%rd52, %rd50, %rd51;
	shl.b64 	%rd53, %rd52, 3;
	add.s64 	%rd54, %rd1, %rd53;
	ld.global.f64 	%fd29, [%rd54+8];
	add.f64 	%fd30, %fd28, %fd29;
	st.global.f64 	[%rd54+8], %fd30;
	ld.global.u32 	%r44, [%rd3];
	ld.global.f64 	%fd31, [%rd47+16];
	mul.lo.s32 	%r45, %r44, %r16;
	cvt.s64.s32 	%rd55, %r45;
	add.s64 	%rd56, %rd55, %rd51;
	shl.b64 	%rd57, %rd56, 3;
	add.s64 	%rd58, %rd1, %rd57;
	ld.global.f64 	%fd32, [%rd58+16];
	add.f64 	%fd33, %fd31, %fd32;
	st.global.f64 	[%rd58+16], %fd33;
	ld.global.u32 	%r46, [%rd3];
	ld.global.f64 	%fd34, [%rd47+24];
	mul.lo.s32 	%r47, %r46, %r16;
	cvt.s64.s32 	%rd59, %r47;
	add.s64 	%rd60, %rd59, %rd51;
	shl.b64 	%rd61, %rd60, 3;
	add.s64 	%rd62, %rd1, %rd61;
	ld.global.f64 	%fd35, [%rd62+24];
	add.f64 	%fd36, %fd34, %fd35;
	st.global.f64 	[%rd62+24], %fd36;
	add.s32 	%r60, %r60, 4;
$L__BB3_7:
	setp.eq.s32 	%p8, %r11, 0;
	@%p8 bra 	$L__BB3_12;
	setp.eq.s32 	%p9, %r11, 1;
	@%p9 bra 	$L__BB3_10;
	ld.global.u32 	%r48, [%rd3];
	add.s32 	%r49, %r60, %r2;
	mul.wide.s32 	%rd63, %r49, 8;
	add.s64 	%rd64, %rd2, %rd63;
	ld.global.f64 	%fd37, [%rd64];
	mad.lo.s32 	%r50, %r48, %r16, %r60;
	mul.wide.s32 	%rd65, %r50, 8;
	add.s64 	%rd66, %rd1, %rd65;
	ld.global.f64 	%fd38, [%rd66];
	add.f64 	%fd39, %fd37, %fd38;
	st.global.f64 	[%rd66], %fd39;
	ld.global.u32 	%r51, [%rd3];
	ld.global.f64 	%fd40, [%rd64+8];
	mul.lo.s32 	%r52, %r51, %r16;
	cvt.s64.s32 	%rd67, %r52;
	cvt.u64.u32 	%rd68, %r60;
	add.s64 	%rd69, %rd67, %rd68;
	shl.b64 	%rd70, %rd69, 3;
	add.s64 	%rd71, %rd1, %rd70;
	ld.global.f64 	%fd41, [%rd71+8];
	add.f64 	%fd42, %fd40, %fd41;
	st.global.f64 	[%rd71+8], %fd42;
	add.s32 	%r60, %r60, 2;
$L__BB3_10:
	and.b32  	%r53, %r16, 1;
	setp.eq.b32 	%p10, %r53, 1;
	not.pred 	%p11, %p10;
	@%p11 bra 	$L__BB3_12;
	ld.global.u32 	%r54, [%rd3];
	add.s32 	%r55, %r60, %r2;
	mul.wide.s32 	%rd72, %r55, 8;
	add.s64 	%rd73, %rd2, %rd72;
	ld.global.f64 	%fd43, [%rd73];
	mad.lo.s32 	%r56, %r54, %r16, %r60;
	mul.wide.s32 	%rd74, %r56, 8;
	add.s64 	%rd75, %rd1, %rd74;
	ld.global.f64 	%fd44, [%rd75];
	add.f64 	%fd45, %fd43, %fd44;
	st.global.f64 	[%rd75], %fd45;
$L__BB3_12:
	ret;

}
	// .globl	_Z22dvc_ScaLBL_D3Q7_UnpackiPiiiPdS0_i
.visible .entry _Z22dvc_ScaLBL_D3Q7_UnpackiPiiiPdS0_i(
	.param .u32 _Z22dvc_ScaLBL_D3Q7_UnpackiPiiiPdS0_i_param_0,
	.param .u64 .ptr .align 1 _Z22dvc_ScaLBL_D3Q7_UnpackiPiiiPdS0_i_param_1,
	.param .u32 _Z22dvc_ScaLBL_D3Q7_UnpackiPiiiPdS0_i_param_2,
	.param .u32 _Z22dvc_ScaLBL_D3Q7_UnpackiPiiiPdS0_i_param_3,
	.param .u64 .ptr .align 1 _Z22dvc_ScaLBL_D3Q7_UnpackiPiiiPdS0_i_param_4,
	.param .u64 .ptr .align 1 _Z22dvc_ScaLBL_D3Q7_UnpackiPiiiPdS0_i_param_5,
	.param .u32 _Z22dvc_ScaLBL_D3Q7_UnpackiPiiiPdS0_i_param_6
)
{
	.reg .pred 	%p<3>;
	.reg .b32 	%r<12>;
	.reg .b64 	%rd<13>;
	.reg .b64 	%fd<2>;

	ld.param.u32 	%r3, [_Z22dvc_ScaLBL_D3Q7_UnpackiPiiiPdS0_i_param_0];
	ld.param.u64 	%rd1, [_Z22dvc_ScaLBL_D3Q7_UnpackiPiiiPdS0_i_param_1];
	ld.param.u32 	%r4, [_Z22dvc_ScaLBL_D3Q7_UnpackiPiiiPdS0_i_param_2];
	ld.param.u32 	%r6, [_Z22dvc_ScaLBL_D3Q7_UnpackiPiiiPdS0_i_param_3];
	ld.param.u64 	%rd2, [_Z22dvc_ScaLBL_D3Q7_UnpackiPiiiPdS0_i_param_4];
	ld.param.u64 	%rd3, [_Z22dvc_ScaLBL_D3Q7_UnpackiPiiiPdS0_i_param_5];
	ld.param.u32 	%r5, [_Z22dvc_ScaLBL_D3Q7_UnpackiPiiiPdS0_i_param_6];
	mov.u32 	%r7, %ctaid.x;
	mov.u32 	%r8, %ntid.x;
	mov.u32 	%r9, %tid.x;
	mad.lo.s32 	%r1, %r7, %r8, %r9;
	setp.ge.s32 	%p1, %r1, %r6;
	@%p1 bra 	$L__BB4_3;
	cvta.to.global.u64 	%rd4, %rd1;
	mul.wide.s32 	%rd5, %r1, 4;
	add.s64 	%rd6, %rd4, %rd5;
	ld.global.u32 	%r2, [%rd6];
	setp.lt.s32 	%p2, %r2, 0;
	@%p2 bra 	$L__BB4_3;
	add.s32 	%r10, %r4, %r1;
	cvta.to.global.u64 	%rd7, %rd2;
	mul.wide.s32 	%rd8, %r10, 8;
	add.s64 	%rd9, %rd7, %rd8;
	ld.global.f64 	%fd1, [%rd9];
	mad.lo.s32 	%r11, %r5, %r3, %r2;
	cvta.to.global.u64 	%rd10, %rd3;
	mul.wide.s32 	%rd11, %r11, 8;
	add.s64 	%rd12, %rd10, %rd11;
	st.global.f64 	[%rd12], %fd1;
$L__BB4_3:
	ret;

}
	// .globl	_Z20dvc_ScaLBL_D3Q7_InitPcPdS0_S0_iii
.visible .entry _Z20dvc_ScaLBL_D3Q7_InitPcPdS0_S0_iii(
	.param .u64 .ptr .align 1 _Z20dvc_ScaLBL_D3Q7_InitPcPdS0_S0_iii_param_0,
	.param .u64 .ptr .align 1 _Z20dvc_ScaLBL_D3Q7_InitPcPdS0_S0_iii_param_1,
	.param .u64 .ptr .align 1 _Z20dvc_ScaLBL_D3Q7_InitPcPdS0_S0_iii_param_2,
	.param .u64 .ptr .align 1 _Z20dvc_ScaLBL_D3Q7_InitPcPdS0_S0_iii_param_3,
	.param .u32 _Z20dvc_ScaLBL_D3Q7_InitPcPdS0_S0_iii_param_4,
	.param .u32 _Z20dvc_ScaLBL_D3Q7_InitPcPdS0_S0_iii_param_5,
	.param .u32 _Z20dvc_ScaLBL_D3Q7_InitPcPdS0_S0_iii_param_6
)
{
	.reg .pred 	%p<11>;
	.reg .b16 	%rs<4>;
	.reg .b32 	%r<39>;
	.reg .b64 	%rd<75>;
	.reg .b64 	%fd<10>;

	ld.param.u64 	%rd5, [_Z20dvc_ScaLBL_D3Q7_InitPcPdS0_S0_iii_param_0];
	ld.param.u64 	%rd6, [_Z20dvc_ScaLBL_D3Q7_InitPcPdS0_S0_iii_param_1];
	ld.param.u64 	%rd7, [_Z20dvc_ScaLBL_D3Q7_InitPcPdS0_S0_iii_param_2];
	ld.param.u64 	%rd8, [_Z20dvc_ScaLBL_D3Q7_InitPcPdS0_S0_iii_param_3];
	ld.param.u32 	%r21, [_Z20dvc_ScaLBL_D3Q7_InitPcPdS0_S0_iii_param_4];
	ld.param.u32 	%r22, [_Z20dvc_ScaLBL_D3Q7_InitPcPdS0_S0_iii_param_5];
	ld.param.u32 	%r23, [_Z20dvc_ScaLBL_D3Q7_InitPcPdS0_S0_iii_param_6];
	cvta.to.global.u64 	%rd1, %rd8;
	cvta.to.global.u64 	%rd2, %rd7;
	cvta.to.global.u64 	%rd3, %rd6;
	cvta.to.global.u64 	%rd4, %rd5;
	mul.lo.s32 	%r24, %r22, %r21;
	mul.lo.s32 	%r1, %r24, %r23;
	setp.lt.s32 	%p1, %r1, -71679;
	@%p1 bra 	$L__BB5_17;
	mul.hi.s32 	%r26, %r1, -368140053;
	add.s32 	%r27, %r26, %r1;
	shr.u32 	%r28, %r27, 31;
	shr.s32 	%r29, %r27, 16;
	add.s32 	%r2, %r29, %r28;
	add.s32 	%r3, %r2, 1;
	mov.u32 	%r4, %ctaid.x;
	mov.u32 	%r5, %ntid.x;
	mad.lo.s32 	%r6, %r4, %r2, %r4;
	mov.u32 	%r7, %tid.x;
	add.s32 	%r30, %r1, 71679;
	setp.lt.u32 	%p2, %r30, 143359;
	mov.b32 	%r38, 0;
	@%p2 bra 	$L__BB5_12;
	and.b32  	%r38, %r3, -2;
	neg.s32 	%r37, %r38;
	mad.lo.s32 	%r31, %r5, %r6, %r5;
	add.s32 	%r36, %r7, %r31;
	shl.b32 	%r11, %r5, 1;
	mul.lo.s32 	%r32, %r5, %r4;
	mad.lo.s32 	%r35, %r32, %r3, %r7;
	mul.wide.s32 	%rd25, %r1, 8;
$L__BB5_3:
	setp.ge.s32 	%p3, %r35, %r1;
	@%p3 bra 	$L__BB5_7;
	cvt.s64.s32 	%rd9, %r35;
	add.s64 	%rd10, %rd4, %rd9;
	ld.global.s8 	%rs1, [%rd10];
	setp.lt.s16 	%p4, %rs1, 1;
	@%p4 bra 	$L__BB5_6;
	mul.wide.s32 	%rd21, %r35, 8;
	add.s64 	%rd22, %rd1, %rd21;
	ld.global.f64 	%fd1, [%rd22];
	mul.f64 	%fd2, %fd1, 0d3FD5555555555555;
	add.s64 	%rd23, %rd3, %rd21;
	st.global.f64 	[%rd23], %fd2;
	mul.f64 	%fd3, %fd1, 0d3FBC71C71C71C71C;
	add.s64 	%rd24, %rd2, %rd21;
	st.global.f64 	[%rd24], %fd3;
	add.s64 	%rd26, %rd23, %rd25;
	st.global.f64 	[%rd26], %fd3;
	add.s64 	%rd27, %rd24, %rd25;
	st.global.f64 	[%rd27], %fd3;
	add.s64 	%rd28, %rd26, %rd25;
	st.global.f64 	[%rd28], %fd3;
	add.s64 	%rd29, %rd27, %rd25;
	st.global.f64 	[%rd29], %fd3;
	add.s64 	%rd30, %rd28, %rd25;
	st.global.f64 	[%rd30], %fd3;
	bra.uni 	$L__BB5_7;
$L__BB5_6:
	mul.wide.s32 	%rd11, %r35, 8;
	add.s64 	%rd12, %rd3, %rd11;
	mov.b64 	%rd13, -4616189618054758400;
	st.global.u64 	[%rd12], %rd13;
	add.s64 	%rd14, %rd2, %rd11;
	st.global.u64 	[%rd14], %rd13;
	add.s64 	%rd16, %rd12, %rd25;
	st.global.u64 	[%rd16], %rd13;
	add.s64 	%rd17, %rd14, %rd25;
	st.global.u64 	[%rd17], %rd13;
	add.s64 	%rd18, %rd16, %rd25;
	st.global.u64 	[%rd18], %rd13;
	add.s64 	%rd19, %rd17, %rd25;
	st.global.u64 	[%rd19], %rd13;
	add.s64 	%rd20, %rd18, %rd25;
	st.global.u64 	[%rd20], %rd13;
$L__BB5_7:
	setp.ge.s32 	%p5, %r36, %r1;
	@%p5 bra 	$L__BB5_11;
	cvt.s64.s32 	%rd31, %r36;
	add.s64 	%rd32, %rd4, %rd31;
	ld.global.s8 	%rs2, [%rd32];
	setp.gt.s16 	%p6, %rs2, 0;
	@%p6 bra 	$L__BB5_10;
	mul.wide.s32 	%rd33, %r36, 8;
	add.s64 	%rd34, %rd3, %rd33;
	mov.b64 	%rd35, -4616189618054758400;
	st.global.u64 	[%rd34], %rd35;
	add.s64 	%rd36, %rd2, %rd33;
	st.global.u64 	[%rd36], %rd35;
	add.s64 	%rd38, %rd34, %rd25;
	st.global.u64 	[%rd38], %rd35;
	add.s64 	%rd39, %rd36, %rd25;
	st.global.u64 	[%rd39], %rd35;
	add.s64 	%rd40, %rd38, %rd25;
	st.global.u64 	[%rd40], %rd35;
	add.s64 	%rd41, %rd39, %rd25;
	st.global.u64 	[%rd41], %rd35;
	add.s64 	%rd42, %rd40, %rd25;
	st.global.u64 	[%rd42], %rd35;
	bra.uni 	$L__BB5_11;
$L__BB5_10:
	mul.wide.s32 	%rd43, %r36, 8;
	add.s64 	%rd44, %rd1, %rd43;
	ld.global.f64 	%fd4, [%rd44];
	mul.f64 	%fd5, %fd4, 0d3FD5555555555555;
	add.s64 	%rd45, %rd3, %rd43;
	st.global.f64 	[%rd45], %fd5;
	mul.f64 	%fd6, %fd4, 0d3FBC71C71C71C71C;
	add.s64 	%rd46, %rd2, %rd43;
	st.global.f64 	[%rd46], %fd6;
	add.s64 	%rd48, %rd45, %rd25;
	st.global.f64 	[%rd48], %fd6;
	add.s64 	%rd49, %rd46, %rd25;
	st.global.f64 	[%rd49], %fd6;
	add.s64 	%rd50, %rd48, %rd25;
	st.global.f64 	[%rd50], %fd6;
	add.s64 	%rd51, %rd49, %rd25;
	st.global.f64 	[%rd51], %fd6;
	add.s64 	%rd52, %rd50, %rd25;
	st.global.f64 	[%rd52], %fd6;
$L__BB5_11:
	add.s32 	%r37, %r37, 2;
	add.s32 	%r36, %r36, %r11;
	add.s32 	%r35, %r35, %r11;
	setp.ne.s32 	%p7, %r37, 0;
	@%p7 bra 	$L__BB5_3;
$L__BB5_12:
	and.b32  	%r33, %r2, 1;
	setp.eq.b32 	%p8, %r33, 1;
	@%p8 bra 	$L__BB5_17;
	add.s32 	%r34, %r38, %r6;
	mad.lo.s32 	%r20, %r34, %r5, %r7;
	setp.ge.s32 	%p9, %r20, %r1;
	@%p9 bra 	$L__BB5_17;
	cvt.s64.s32 	%rd53, %r20;
	add.s64 	%rd54, %rd4, %rd53;
	ld.global.s8 	%rs3, [%rd54];
	setp.gt.s16 	%p10, %rs3, 0;
	@%p10 bra 	$L__BB5_16;
	mul.wide.s32 	%rd55, %r20, 8;
	add.s64 	%rd56, %rd3, %rd55;
	mov.b64 	%rd57, -4616189618054758400;
	st.global.u64 	[%rd56], %rd57;
	add.s64 	%rd58, %rd2, %rd55;
	st.global.u64 	[%rd58], %rd57;
	mul.wide.s32 	%rd59, %r1, 8;
	add.s64 	%rd60, %rd56, %rd59;
	st.global.u64 	[%rd60], %rd57;
	add.s64 	%rd61, %rd58, %rd59;
	st.global.u64 	[%rd61], %rd57;
	add.s64 	%rd62, %rd60, %rd59;
	st.global.u64 	[%rd62], %rd57;
	add.s64 	%rd63, %rd61, %rd59;
	st.global.u64 	[%rd63], %rd57;
	add.s64 	%rd64, %rd62, %rd59;
	st.global.u64 	[%rd64], %rd57;
	bra.uni 	$L__BB5_17;
$L__BB5_16:
	mul.wide.s32 	%rd65, %r20, 8;
	add.s64 	%rd66, %rd1, %rd65;
	ld.global.f64 	%fd7, [%rd66];
	mul.f64 	%fd8, %fd7, 0d3FD5555555555555;
	add.s64 	%rd67, %rd3, %rd65;
	st.global.f64 	[%rd67], %fd8;
	mul.f64 	%fd9, %fd7, 0d3FBC71C71C71C71C;
	add.s64 	%rd68, %rd2, %rd65;
	st.global.f64 	[%rd68], %fd9;
	mul.wide.s32 	%rd69, %r1, 8;
	add.s64 	%rd70, %rd67, %rd69;
	st.global.f64 	[%rd70], %fd9;
	add.s64 	%rd71, %rd68, %rd69;
	st.global.f64 	[%rd71], %fd9;
	add.s64 	%rd72, %rd70, %rd69;
	st.global.f64 	[%rd72], %fd9;
	add.s64 	%rd73, %rd71, %rd69;
	st.global.f64 	[%rd73], %fd9;
	add.s64 	%rd74, %rd72, %rd69;
	st.global.f64 	[%rd74], %fd9;
$L__BB5_17:
	ret;

}
	// .globl	_Z20dvc_ScaLBL_D3Q7_SwapPcPdS0_iii
.visible .entry _Z20dvc_ScaLBL_D3Q7_SwapPcPdS0_iii(
	.param .u64 .ptr .align 1 _Z20dvc_ScaLBL_D3Q7_SwapPcPdS0_iii_param_0,
	.param .u64 .ptr .align 1 _Z20dvc_ScaLBL_D3Q7_SwapPcPdS0_iii_param_1,
	.param .u64 .ptr .align 1 _Z20dvc_ScaLBL_D3Q7_SwapPcPdS0_iii_param_2,
	.param .u32 _Z20dvc_ScaLBL_D3Q7_SwapPcPdS0_iii_param_3,
	.param .u32 _Z20dvc_ScaLBL_D3Q7_SwapPcPdS0_iii_param_4,
	.param .u32 _Z20dvc_ScaLBL_D3Q7_SwapPcPdS0_iii_param_5
)
{
	.reg .pred 	%p<29>;
	.reg .b16 	%rs<4>;
	.reg .b32 	%r<126>;
	.reg .b64 	%rd<46>;
	.reg .b64 	%fd<19>;

	ld.param.u64 	%rd22, [_Z20dvc_ScaLBL_D3Q7_SwapPcPdS0_iii_param_0];
	ld.param.u64 	%rd23, [_Z20dvc_ScaLBL_D3Q7_SwapPcPdS0_iii_param_1];
	ld.param.u64 	%rd24, [_Z20dvc_ScaLBL_D3Q7_SwapPcPdS0_iii_param_2];
	ld.param.u32 	%r36, [_Z20dvc_ScaLBL_D3Q7_SwapPcPdS0_iii_param_3];
	ld.param.u32 	%r37, [_Z20dvc_ScaLBL_D3Q7_SwapPcPdS0_iii_param_4];
	ld.param.u32 	%r38, [_Z20dvc_ScaLBL_D3Q7_SwapPcPdS0_iii_param_5];
	cvta.to.global.u64 	%rd1, %rd23;
	cvta.to.global.u64 	%rd2, %rd24;
	cvta.to.global.u64 	%rd3, %rd22;
	mul.lo.s32 	%r1, %r37, %r36;
	mul.lo.s32 	%r2, %r1, %r38;
	setp.lt.s32 	%p1, %r2, -71679;
	@%p1 bra 	$L__BB6_29;
	mul.hi.s32 	%r40, %r2, -368140053;
	add.s32 	%r41, %r40, %r2;
	shr.u32 	%r42, %r41, 31;
	shr.s32 	%r43, %r41, 16;
	add.s32 	%r3, %r43, %r42;
	add.s32 	%r4, %r3, 1;
	mov.u32 	%r5, %ctaid.x;
	mov.u32 	%r6, %ntid.x;
	mad.lo.s32 	%r7, %r5, %r3, %r5;
	mov.u32 	%r122, %tid.x;
	add.s32 	%r44, %r2, 71679;
	setp.lt.u32 	%p2, %r44, 143359;
	mov.b32 	%r125, 0;
	@%p2 bra 	$L__BB6_20;
	and.b32  	%r45, %r4, -2;
	neg.s32 	%r124, %r45;
	mad.lo.s32 	%r10, %r6, %r7, %r6;
	add.s32 	%r46, %r122, %r10;
	add.s32 	%r123, %r46, 1;
	neg.s32 	%r12, %r36;
	mul.lo.s32 	%r47, %r38, %r37;
	mul.lo.s32 	%r48, %r47, %r36;
	shl.b32 	%r49, %r48, 1;
	add.s32 	%r50, %r49, %r36;
	add.s32 	%r13, %r50, %r10;
	mul.lo.s32 	%r51, %r6, %r5;
	mul.lo.s32 	%r14, %r51, %r4;
	add.s32 	%r52, %r122, %r14;
	add.s32 	%r121, %r52, 1;
	add.s32 	%r16, %r14, %r50;
	mul.wide.s32 	%rd28, %r2, 8;
$L__BB6_3:
	add.s32 	%r21, %r121, -1;
	setp.ge.s32 	%p3, %r21, %r2;
	@%p3 bra 	$L__BB6_11;
	cvt.s64.s32 	%rd25, %r21;
	add.s64 	%rd26, %rd3, %rd25;
	ld.global.s8 	%rs1, [%rd26];
	setp.lt.s16 	%p4, %rs1, 1;
	@%p4 bra 	$L__BB6_11;
	div.s32 	%r22, %r21, %r1;
	neg.s32 	%r53, %r1;
	add.s32 	%r54, %r14, %r122;
	mad.lo.s32 	%r55, %r53, %r22, %r54;
	div.s32 	%r23, %r55, %r36;
	mul.wide.s32 	%rd27, %r21, 8;
	add.s64 	%rd4, %rd2, %rd27;
	add.s64 	%rd5, %rd4, %rd28;
	ld.global.f64 	%fd1, [%rd5];
	add.s64 	%rd6, %rd5, %rd28;
	ld.global.f64 	%fd2, [%rd6];
	mad.lo.s32 	%r56, %r37, %r22, %r23;
	mad.lo.s32 	%r57, %r12, %r56, %r54;
	add.s32 	%r58, %r57, 1;
	setp.lt.s32 	%p5, %r58, %r36;
	selp.b32 	%r59, 0, %r36, %p5;
	add.s32 	%r60, %r54, %r2;
	sub.s32 	%r61, %r60, %r59;
	add.s32 	%r62, %r61, 1;
	mul.wide.s32 	%rd29, %r62, 8;
	add.s64 	%rd7, %rd1, %rd29;
	ld.global.f64 	%fd3, [%rd7];
	setp.lt.f64 	%p6, %fd3, 0d0000000000000000;
	@%p6 bra 	$L__BB6_7;
	ld.global.f64 	%fd16, [%rd4];
	st.global.f64 	[%rd4], %fd3;
	st.global.f64 	[%rd7], %fd16;
$L__BB6_7:
	add.s32 	%r63, %r23, 1;
	setp.lt.s32 	%p7, %r63, %r37;
	selp.b32 	%r64, 0, %r1, %p7;
	add.s32 	%r65, %r16, %r122;
	sub.s32 	%r66, %r65, %r64;
	mul.wide.s32 	%rd30, %r66, 8;
	add.s64 	%rd8, %rd1, %rd30;
	ld.global.f64 	%fd4, [%rd8];
	setp.lt.f64 	%p8, %fd4, 0d0000000000000000;
	@%p8 bra 	$L__BB6_9;
	st.global.f64 	[%rd5], %fd4;
	st.global.f64 	[%rd8], %fd1;
$L__BB6_9:
	add.s32 	%r67, %r22, 1;
	setp.lt.s32 	%p9, %r67, %r38;
	selp.b32 	%r68, 0, %r2, %p9;
	mul.lo.s32 	%r69, %r38, %r1;
	mad.lo.s32 	%r70, %r69, 3, %r1;
	add.s32 	%r71, %r14, %r70;
	add.s32 	%r72, %r71, %r122;
	sub.s32 	%r73, %r72, %r68;
	mul.wide.s32 	%rd31, %r73, 8;
	add.s64 	%rd9, %rd1, %rd31;
	ld.global.f64 	%fd5, [%rd9];
	setp.lt.f64 	%p10, %fd5, 0d0000000000000000;
	@%p10 bra 	$L__BB6_11;
	st.global.f64 	[%rd6], %fd5;
	st.global.f64 	[%rd9], %fd2;
$L__BB6_11:
	add.s32 	%r24, %r123, -1;
	setp.ge.s32 	%p11, %r24, %r2;
	@%p11 bra 	$L__BB6_19;
	cvt.s64.s32 	%rd32, %r24;
	add.s64 	%rd33, %rd3, %rd32;
	ld.global.s8 	%rs2, [%rd33];
	setp.lt.s16 	%p12, %rs2, 1;
	@%p12 bra 	$L__BB6_19;
	div.s32 	%r25, %r24, %r1;
	neg.s32 	%r74, %r1;
	add.s32 	%r75, %r10, %r122;
	mad.lo.s32 	%r76, %r74, %r25, %r75;
	div.s32 	%r26, %r76, %r36;
	mul.wide.s32 	%rd34, %r24, 8;
	add.s64 	%rd10, %rd2, %rd34;
	mul.wide.s32 	%rd35, %r2, 8;
	add.s64 	%rd11, %rd10, %rd35;
	ld.global.f64 	%fd6, [%rd11];
	add.s64 	%rd12, %rd11, %rd35;
	ld.global.f64 	%fd7, [%rd12];
	mad.lo.s32 	%r77, %r37, %r25, %r26;
	mad.lo.s32 	%r78, %r12, %r77, %r75;
	add.s32 	%r79, %r78, 1;
	setp.lt.s32 	%p13, %r79, %r36;
	selp.b32 	%r80, 0, %r36, %p13;
	add.s32 	%r81, %r75, %r2;
	sub.s32 	%r82, %r81, %r80;
	add.s32 	%r83, %r82, 1;
	mul.wide.s32 	%rd36, %r83, 8;
	add.s64 	%rd13, %rd1, %rd36;
	ld.global.f64 	%fd8, [%rd13];
	setp.lt.f64 	%p14, %fd8, 0d0000000000000000;
	@%p14 bra 	$L__BB6_15;
	ld.global.f64 	%fd17, [%rd10];
	st.global.f64 	[%rd10], %fd8;
	st.global.f64 	[%rd13], %fd17;
$L__BB6_15:
	add.s32 	%r84, %r26, 1;
	setp.lt.s32 	%p15, %r84, %r37;
	selp.b32 	%r85, 0, %r1, %p15;
	add.s32 	%r86, %r13, %r122;
	sub.s32 	%r87, %r86, %r85;
	mul.wide.s32 	%rd37, %r87, 8;
	add.s64 	%rd14, %rd1, %rd37;
	ld.global.f64 	%fd9, [%rd14];
	setp.lt.f64 	%p16, %fd9, 0d0000000000000000;
	@%p16 bra 	$L__BB6_17;
	st.global.f64 	[%rd11], %fd9;
	st.global.f64 	[%rd14], %fd6;
$L__BB6_17:
	add.s32 	%r88, %r25, 1;
	setp.lt.s32 	%p17, %r88, %r38;
	selp.b32 	%r89, 0, %r2, %p17;
	mul.lo.s32 	%r90, %r38, %r1;
	mad.lo.s32 	%r91, %r90, 3, %r1;
	add.s32 	%r92, %r91, %r10;
	add.s32 	%r93, %r92, %r122;
	sub.s32 	%r94, %r93, %r89;
	mul.wide.s32 	%rd38, %r94, 8;
	add.s64 	%rd15, %rd1, %rd38;
	ld.global.f64 	%fd10, [%rd15];
	setp.lt.f64 	%p18, %fd10, 0d0000000000000000;
	@%p18 bra 	$L__BB6_19;
	st.global.f64 	[%rd12], %fd10;
	st.global.f64 	[%rd15], %fd7;
$L__BB6_19:
	add.s32 	%r95, %r3, 1;
	and.b32  	%r125, %r95, -2;
	add.s32 	%r124, %r124, 2;
	mov.u32 	%r96, %ntid.x;
	shl.b32 	%r97, %r96, 1;
	add.s32 	%r123, %r123, %r97;
	add.s32 	%r122, %r122, %r97;
	add.s32 	%r121, %r121, %r97;
	setp.ne.s32 	%p19, %r124, 0;
	@%p19 bra 	$L__BB6_3;
$L__BB6_20:
	and.b32  	%r98, %r3, 1;
	setp.eq.b32 	%p20, %r98, 1;
	@%p20 bra 	$L__BB6_29;
	add.s32 	%r99, %r125, %r7;
	mov.u32 	%r100, %ntid.x;
	mov.u32 	%r101, %tid.x;
	mad.lo.s32 	%r33, %r99, %r100, %r101;
	setp.ge.s32 	%p21, %r33, %r2;
	@%p21 bra 	$L__BB6_29;
	cvt.s64.s32 	%rd39, %r33;
	add.s64 	%rd40, %rd3, %rd39;
	ld.global.s8 	%rs3, [%rd40];
	setp.lt.s16 	%p22, %rs3, 1;
	@%p22 bra 	$L__BB6_29;
	div.s32 	%r34, %r33, %r1;
	mul.lo.s32 	%r102, %r34, %r1;
	sub.s32 	%r103, %r33, %r102;
	div.s32 	%r35, %r103, %r36;
	mul.wide.s32 	%rd41, %r33, 8;
	add.s64 	%rd16, %rd2, %rd41;
	mul.wide.s32 	%rd42, %r2, 8;
	add.s64 	%rd17, %rd16, %rd42;
	ld.global.f64 	%fd11, [%rd17];
	add.s64 	%rd18, %rd17, %rd42;
	ld.global.f64 	%fd12, [%rd18];
	add.s32 	%r104, %r33, 1;
	mad.lo.s32 	%r105, %r35, %r36, %r102;
	sub.s32 	%r106, %r104, %r105;
	setp.lt.s32 	%p23, %r106, %r36;
	selp.b32 	%r107, 0, %r36, %p23;
	add.s32 	%r108, %r104, %r2;
	sub.s32 	%r109, %r108, %r107;
	mul.wide.s32 	%rd43, %r109, 8;
	add.s64 	%rd19, %rd1, %rd43;
	ld.global.f64 	%fd13, [%rd19];
	setp.lt.f64 	%p24, %fd13, 0d0000000000000000;
	@%p24 bra 	$L__BB6_25;
	ld.global.f64 	%fd18, [%rd16];
	st.global.f64 	[%rd16], %fd13;
	st.global.f64 	[%rd19], %fd18;
$L__BB6_25:
	add.s32 	%r110, %r36, %r33;
	add.s32 	%r111, %r35, 1;
	setp.lt.s32 	%p25, %r111, %r37;
	selp.b32 	%r112, 0, %r1, %p25;
	sub.s32 	%r113, %r110, %r112;
	shl.b32 	%r114, %r2, 1;
	add.s32 	%r115, %r114, %r113;
	mul.wide.s32 	%rd44, %r115, 8;
	add.s64 	%rd20, %rd1, %rd44;
	ld.global.f64 	%fd14, [%rd20];
	setp.lt.f64 	%p26, %fd14, 0d0000000000000000;
	@%p26 bra 	$L__BB6_27;
	st.global.f64 	[%rd17], %fd14;
	st.global.f64 	[%rd20], %fd11;
$L__BB6_27:
	add.s32 	%r116, %r34, 1;
	setp.lt.s32 	%p27, %r116, %r38;
	selp.b32 	%r117, 0, %r2, %p27;
	mad.lo.s32 	%r118, %r2, 3, %r1;
	add.s32 	%r119, %r118, %r33;
	sub.s32 	%r120, %r119, %r117;
	mul.wide.s32 	%rd45, %r120, 8;
	add.s64 	%rd21, %rd1, %rd45;
	ld.global.f64 	%fd15, [%rd21];
	setp.lt.f64 	%p28, %fd15, 0d0000000000000000;
	@%p28 bra 	$L__BB6_29;
	st.global.f64 	[%rd18], %fd15;
	st.global.f64 	[%rd21], %fd12;
$L__BB6_29:
	ret;

}
	// .globl	_Z23dvc_ScaLBL_D3Q7_DensityPcPdS0_S0_iii
.visible .entry _Z23dvc_ScaLBL_D3Q7_DensityPcPdS0_S0_iii(
	.param .u64 .ptr .align 1 _Z23dvc_ScaLBL_D3Q7_DensityPcPdS0_S0_iii_param_0,
	.param .u64 .ptr .align 1 _Z23dvc_ScaLBL_D3Q7_DensityPcPdS0_S0_iii_param_1,
	.param .u64 .ptr .align 1 _Z23dvc_ScaLBL_D3Q7_DensityPcPdS0_S0_iii_param_2,
	.param .u64 .ptr .align 1 _Z23dvc_ScaLBL_D3Q7_DensityPcPdS0_S0_iii_param_3,
	.param .u32 _Z23dvc_ScaLBL_D3Q7_DensityPcPdS0_S0_iii_param_4,
	.param .u32 _Z23dvc_ScaLBL_D3Q7_DensityPcPdS0_S0_iii_param_5,
	.param .u32 _Z23dvc_ScaLBL_D3Q7_DensityPcPdS0_S0_iii_param_6
)
{
	.reg .pred 	%p<16>;
	.reg .b16 	%rs<6>;
	.reg .b32 	%r<59>;
	.reg .b64 	%rd<96>;
	.reg .b64 	%fd<66>;

	ld.param.u64 	%rd5, [_Z23dvc_ScaLBL_D3Q7_DensityPcPdS0_S0_iii_param_3];
	ld.param.u32 	%r31, [_Z23dvc_ScaLBL_D3Q7_DensityPcPdS0_S0_iii_param_4];
	ld.param.u32 	%r32, [_Z23dvc_ScaLBL_D3Q7_DensityPcPdS0_S0_iii_param_5];
	ld.param.u32 	%r33, [_Z23dvc_ScaLBL_D3Q7_DensityPcPdS0_S0_iii_param_6];
	cvta.to.global.u64 	%rd1, %rd5;
	mul.lo.s32 	%r34, %r32, %r31;
	mul.lo.s32 	%r1, %r34, %r33;
	setp.lt.s32 	%p1, %r1, -71679;
	@%p1 bra 	$L__BB7_22;
	mul.hi.s32 	%r36, %r1, -368140053;
	add.s32 	%r37, %r36, %r1;
	shr.u32 	%r38, %r37, 31;
	shr.s32 	%r39, %r37, 16;
	add.s32 	%r40, %r39, %r38;
	add.s32 	%r2, %r40, 1;
	mov.u32 	%r3, %ctaid.x;
	mov.u32 	%r4, %ntid.x;
	mad.lo.s32 	%r5, %r3, %r40, %r3;
	mov.u32 	%r6, %tid.x;
	and.b32  	%r7, %r2, 3;
	setp.lt.u32 	%p2, %r40, 3;
	mov.b32 	%r56, 0;
	@%p2 bra 	$L__BB7_16;
	and.b32  	%r56, %r2, -4;
	neg.s32 	%r55, %r56;
	mad.lo.s32 	%r41, %r4, %r5, %r4;
	add.s32 	%r54, %r6, %r41;
	add.s32 	%r42, %r5, 2;
	mad.lo.s32 	%r53, %r4, %r42, %r6;
	add.s32 	%r43, %r5, 3;
	mad.lo.s32 	%r52, %r4, %r43, %r6;
	mul.lo.s32 	%r44, %r4, %r3;
	mad.lo.s32 	%r51, %r44, %r2, %r6;
	mul.wide.s32 	%rd12, %r1, 8;
$L__BB7_3:
	setp.ge.s32 	%p3, %r51, %r1;
	@%p3 bra 	$L__BB7_6;
	ld.param.u64 	%rd81, [_Z23dvc_ScaLBL_D3Q7_DensityPcPdS0_S0_iii_param_0];
	cvt.s64.s32 	%rd6, %r51;
	cvta.to.global.u64 	%rd7, %rd81;
	add.s64 	%rd8, %rd7, %rd6;
	ld.global.s8 	%rs1, [%rd8];
	setp.lt.s16 	%p4, %rs1, 1;
	@%p4 bra 	$L__BB7_6;
	ld.param.u64 	%rd91, [_Z23dvc_ScaLBL_D3Q7_DensityPcPdS0_S0_iii_param_2];
	ld.param.u64 	%rd86, [_Z23dvc_ScaLBL_D3Q7_DensityPcPdS0_S0_iii_param_1];
	cvta.to.global.u64 	%rd9, %rd86;
	mul.wide.s32 	%rd10, %r51, 8;
	add.s64 	%rd11, %rd9, %rd10;
	ld.global.f64 	%fd1, [%rd11];
	add.s64 	%rd13, %rd11, %rd12;
	ld.global.f64 	%fd2, [%rd13];
	add.s64 	%rd14, %rd13, %rd12;
	ld.global.f64 	%fd3, [%rd14];
	add.s64 	%rd15, %rd14, %rd12;
	ld.global.f64 	%fd4, [%rd15];
	cvta.to.global.u64 	%rd16, %rd91;
	add.s64 	%rd17, %rd16, %rd10;
	ld.global.f64 	%fd5, [%rd17];
	add.s64 	%rd18, %rd17, %rd12;
	ld.global.f64 	%fd6, [%rd18];
	add.s64 	%rd19, %rd18, %rd12;
	ld.global.f64 	%fd7, [%rd19];
	add.f64 	%fd8, %fd1, %fd5;
	add.f64 	%fd9, %fd2, %fd8;
	add.f64 	%fd10, %fd6, %fd9;
	add.f64 	%fd11, %fd3, %fd10;
	add.f64 	%fd12, %fd7, %fd11;
	add.f64 	%fd13, %fd4, %fd12;
	add.s64 	%rd20, %rd1, %rd10;
	st.global.f64 	[%rd20], %fd13;
$L__BB7_6:
	setp.ge.s32 	%p5, %r54, %r1;
	@%p5 bra 	$L__BB7_9;
	ld.param.u64 	%rd82, [_Z23dvc_ScaLBL_D3Q7_DensityPcPdS0_S0_iii_param_0];
	cvt.s64.s32 	%rd21, %r54;
	cvta.to.global.u64 	%rd22, %rd82;
	add.s64 	%rd23, %rd22, %rd21;
	ld.global.s8 	%rs2, [%rd23];
	setp.lt.s16 	%p6, %rs2, 1;
	@%p6 bra 	$L__BB7_9;
	ld.param.u64 	%rd92, [_Z23dvc_ScaLBL_D3Q7_DensityPcPdS0_S0_iii_param_2];
	ld.param.u64 	%rd87, [_Z23dvc_ScaLBL_D3Q7_DensityPcPdS0_S0_iii_param_1];
	cvta.to.global.u64 	%rd24, %rd87;
	mul.wide.s32 	%rd25, %r54, 8;
	add.s64 	%rd26, %rd24, %rd25;
	ld.global.f64 	%fd14, [%rd26];
	mul.wide.s32 	%rd27, %r1, 8;
	add.s64 	%rd28, %rd26, %rd27;
	ld.global.f64 	%fd15, [%rd28];
	add.s64 	%rd29, %rd28, %rd27;
	ld.global.f64 	%fd16, [%rd29];
	add.s64 	%rd30, %rd29, %rd27;
	ld.global.f64 	%fd17, [%rd30];
	cvta.to.global.u64 	%rd31, %rd92;
	add.s64 	%rd32, %rd31, %rd25;
	ld.global.f64 	%fd18, [%rd32];
	add.s64 	%rd33, %rd32, %rd27;
	ld.global.f64 	%fd19, [%rd33];
	add.s64 	%rd34, %rd33, %rd27;
	ld.global.f64 	%fd20, [%rd34];
	add.f64 	%fd21, %fd14, %fd18;
	add.f64 	%fd22, %fd15, %fd21;
	add.f64 	%fd23, %fd19, %fd22;
	add.f64 	%fd24, %fd16, %fd23;
	add.f64 	%fd25, %fd20, %fd24;
	add.f64 	%fd26, %fd17, %fd25;
	add.s64 	%rd35, %rd1, %rd25;
	st.global.f64 	[%rd35], %fd26;
$L__BB7_9:
	setp.ge.s32 	%p7, %r53, %r1;
	@%p7 bra 	$L__BB7_12;
	ld.param.u64 	%rd83, [_Z23dvc_ScaLBL_D3Q7_DensityPcPdS0_S0_iii_param_0];
	cvt.s64.s32 	%rd36, %r53;
	cvta.to.global.u64 	%rd37, %rd83;
	add.s64 	%rd38, %rd37, %rd36;
	ld.global.s8 	%rs3, [%rd38];
	setp.lt.s16 	%p8, %rs3, 1;
	@%p8 bra 	$L__BB7_12;
	ld.param.u64 	%rd93, [_Z23dvc_ScaLBL_D3Q7_DensityPcPdS0_S0_iii_param_2];
	ld.param.u64 	%rd88, [_Z23dvc_ScaLBL_D3Q7_DensityPcPdS0_S0_iii_param_1];
	cvta.to.global.u64 	%rd39, %rd88;
	mul.wide.s32 	%rd40, %r53, 8;
	add.s64 	%rd41, %rd39, %rd40;
	ld.global.f64 	%fd27, [%rd41];
	mul.wide.s32 	%rd42, %r1, 8;
	add.s64 	%rd43, %rd41, %rd42;
	ld.global.f64 	%fd28, [%rd43];
	add.s64 	%rd44, %rd43, %rd42;
	ld.global.f64 	%fd29, [%rd44];
	add.s64 	%rd45, %rd44, %rd42;
	ld.global.f64 	%fd30, [%rd45];
	cvta.to.global.u64 	%rd46, %rd93;
	add.s64 	%rd47, %rd46, %rd40;
	ld.global.f64 	%fd31, [%rd47];
	add.s64 	%rd48, %rd47, %rd42;
	ld.global.f64 	%fd32, [%rd48];
	add.s64 	%rd49, %rd48, %rd42;
	ld.global.f64 	%fd33, [%rd49];
	add.f64 	%fd34, %fd27, %fd31;
	add.f64 	%fd35, %fd28, %fd34;
	add.f64 	%fd36, %fd32, %fd35;
	add.f64 	%fd37, %fd29, %fd36;
	add.f64 	%fd38, %fd33, %fd37;
	add.f64 	%fd39, %fd30, %fd38;
	add.s64 	%rd50, %rd1, %rd40;
	st.global.f64 	[%rd50], %fd39;
$L__BB7_12:
	setp.ge.s32 	%p9, %r52, %r1;
	@%p9 bra 	$L__BB7_15;
	ld.param.u64 	%rd84, [_Z23dvc_ScaLBL_D3Q7_DensityPcPdS0_S0_iii_param_0];
	cvt.s64.s32 	%rd51, %r52;
	cvta.to.global.u64 	%rd52, %rd84;
	add.s64 	%rd53, %rd52, %rd51;
	ld.global.s8 	%rs4, [%rd53];
	setp.lt.s16 	%p10, %rs4, 1;
	@%p10 bra 	$L__BB7_15;
	ld.param.u64 	%rd94, [_Z23dvc_ScaLBL_D3Q7_DensityPcPdS0_S0_iii_param_2];
	ld.param.u64 	%rd89, [_Z23dvc_ScaLBL_D3Q7_DensityPcPdS0_S0_iii_param_1];
	cvta.to.global.u64 	%rd54, %rd89;
	mul.wide.s32 	%rd55, %r52, 8;
	add.s64 	%rd56, %rd54, %rd55;
	ld.global.f64 	%fd40, [%rd56];
	mul.wide.s32 	%rd57, %r1, 8;
	add.s64 	%rd58, %rd56, %rd57;
	ld.global.f64 	%fd41, [%rd58];
	add.s64 	%rd59, %rd58, %rd57;
	ld.global.f64 	%fd42, [%rd59];
	add.s64 	%rd60, %rd59, %rd57;
	ld.global.f64 	%fd43, [%rd60];
	cvta.to.global.u64 	%rd61, %rd94;
	add.s64 	%rd62, %rd61, %rd55;
	ld.global.f64 	%fd44, [%rd62];
	add.s64 	%rd63, %rd62, %rd57;
	ld.global.f64 	%fd45, [%rd63];
	add.s64 	%rd64, %rd63, %rd57;
	ld.global.f64 	%fd46, [%rd64];
	add.f64 	%fd47, %fd40, %fd44;
	add.f64 	%fd48, %fd41, %fd47;
	add.f64 	%fd49, %fd45, %fd48;
	add.f64 	%fd50, %fd42, %fd49;
	add.f64 	%fd51, %fd46, %fd50;
	add.f64 	%fd52, %fd43, %fd51;
	add.s64 	%rd65, %rd1, %rd55;
	st.global.f64 	[%rd65], %fd52;
$L__BB7_15:
	add.s32 	%r55, %r55, 4;
	mov.u32 	%r45, %ntid.x;
	shl.b32 	%r46, %r45, 2;
	add.s32 	%r54, %r54, %r46;
	add.s32 	%r53, %r53, %r46;
	add.s32 	%r52, %r52, %r46;
	add.s32 	%r51, %r51, %r46;
	setp.ne.s32 	%p11, %r55, 0;
	@%p11 bra 	$L__BB7_3;
$L__BB7_16:
	setp.eq.s32 	%p12, %r7, 0;
	@%p12 bra 	$L__BB7_22;
	add.s32 	%r47, %r56, %r5;
	mov.u32 	%r48, %ntid.x;
	mov.u32 	%r49, %tid.x;
	mad.lo.s32 	%r58, %r48, %r47, %r49;
	neg.s32 	%r57, %r7;
	mul.wide.s32 	%rd72, %r1, 8;
$L__BB7_18:
	.pragma "nounroll";
	setp.ge.s32 	%p13, %r58, %r1;
	@%p13 bra 	$L__BB7_21;
	ld.param.u64 	%rd85, [_Z23dvc_ScaLBL_D3Q7_DensityPcPdS0_S0_iii_param_0];
	cvt.s64.s32 	%rd66, %r58;
	cvta.to.global.u64 	%rd67, %rd85;
	add.s64 	%rd68, %rd67, %rd66;
	ld.global.s8 	%rs5, [%rd68];
	setp.lt.s16 	%p14, %rs5, 1;
	@%p14 bra 	$L__BB7_21;
	ld.param.u64 	%rd95, [_Z23dvc_ScaLBL_D3Q7_DensityPcPdS0_S0_iii_param_2];
	ld.param.u64 	%rd90, [_Z23dvc_ScaLBL_D3Q7_DensityPcPdS0_S0_iii_param_1];
	cvta.to.global.u64 	%rd69, %rd90;
	mul.wide.s32 	%rd70, %r58, 8;
	add.s64 	%rd71, %rd69, %rd70;
	ld.global.f64 	%fd53, [%rd71];
	add.s64 	%rd73, %rd71, %rd72;
	ld.global.f64 	%fd54, [%rd73];
	add.s64 	%rd74, %rd73, %rd72;
	ld.global.f64 	%fd55, [%rd74];
	add.s64 	%rd75, %rd74, %rd72;
	ld.global.f64 	%fd56, [%rd75];
	cvta.to.global.u64 	%rd76, %rd95;
	add.s64 	%rd77, %rd76, %rd70;
	ld.global.f64 	%fd57, [%rd77];
	add.s64 	%rd78, %rd77, %rd72;
	ld.global.f64 	%fd58, [%rd78];
	add.s64 	%rd79, %rd78, %rd72;
	ld.global.f64 	%fd59, [%rd79];
	add.f64 	%fd60, %fd53, %fd57;
	add.f64 	%fd61, %fd54, %fd60;
	add.f64 	%fd62, %fd58, %fd61;
	add.f64 	%fd63, %fd55, %fd62;
	add.f64 	%fd64, %fd59, %fd63;
	add.f64 	%fd65, %fd56, %fd64;
	add.s64 	%rd80, %rd1, %rd70;
	st.global.f64 	[%rd80], %fd65;
$L__BB7_21:
	add.s32 	%r58, %r58, %r48;
	add.s32 	%r57, %r57, 1;
	setp.ne.s32 	%p15, %r57, 0;
	@%p15 bra 	$L__BB7_18;
$L__BB7_22:
	ret;

}


// ===== COMPILED SASS (sm_100) =====

	.target	sm_100

	.elftype	@"ET_EXEC"


//--------------------- .note.nv.tkinfo           --------------------------
	.section	.note.nv.tkinfo,"",@"SHT_NOTE"
	.sectionflags	@"SHF_NOTE_NV_TKINFO"
	.tkinfo
        /*0018*/ 	.word	0x00000002
        /*0030*/ 	.string	""
        /*0030*/ 	.string	"ptxas"
        /*0030*/ 	.string	"Cuda compilation tools, release 13.0, V13.0.88"
        /*0030*/ 	.string	"Build cuda_13.0.r13.0/compiler.36424714_0"
        /*0030*/ 	.string	"-arch sm_100 -m 64 "



//--------------------- .note.nv.cuinfo           --------------------------
	.section	.note.nv.cuinfo,"",@"SHT_NOTE"
	.sectionflags	@"SHF_NOTE_NV_CUINFO"
        /*0018*/ 	.short	0x0002
        /*001a*/ 	.short	0x0064
        /*001c*/ 	.short	0x0082
	.zero		2


//--------------------- .nv.info                  --------------------------
	.section	.nv.info,"",@"SHT_CUDA_INFO"
	.align	4


	//----- nvinfo : EIATTR_REGCOUNT
	.align		4
        /*0000*/ 	.byte	0x04, 0x2f
        /*0002*/ 	.short	(.L_1 - .L_0)
	.align		4
.L_0:
        /*0004*/ 	.word	index@(_Z22dvc_ScaLBL_Scalar_PackPiiPdS0_i)
        /*0008*/ 	.word	0x0000000c


	//----- nvinfo : EIATTR_FRAME_SIZE
	.align		4
.L_1:
        /*000c*/ 	.byte	0x04, 0x11
        /*000e*/ 	.short	(.L_3 - .L_2)
	.align		4
.L_2:
        /*0010*/ 	.word	index@(_Z22dvc_ScaLBL_Scalar_PackPiiPdS0_i)
        /*0014*/ 	.word	0x00000000


	//----- nvinfo : EIATTR_REGCOUNT
	.align		4
.L_3:
        /*0018*/ 	.byte	0x04, 0x2f
        /*001a*/ 	.short	(.L_5 - .L_4)
	.align		4
.L_4:
        /*001c*/ 	.word	index@(_Z24dvc_ScaLBL_Scalar_UnpackPiiPdS0_i)
        /*0020*/ 	.word	0x0000000a


	//----- nvinfo : EIATTR_FRAME_SIZE
	.align		4
.L_5:
        /*0024*/ 	.byte	0x04, 0x11
        /*0026*/ 	.short	(.L_7 - .L_6)
	.align		4
.L_6:
        /*0028*/ 	.word	index@(_Z24dvc_ScaLBL_Scalar_UnpackPiiPdS0_i)
        /*002c*/ 	.word	0x00000000


	//----- nvinfo : EIATTR_REGCOUNT
	.align		4
.L_7:
        /*0030*/ 	.byte	0x04, 0x2f
        /*0032*/ 	.short	(.L_9 - .L_8)
	.align		4
.L_8:
        /*0034*/ 	.word	index@(_Z22dvc_ScaLBL_PackDenD3Q7PiiPdiS0_i)
        /*0038*/ 	.word	0x00000015


	//----- nvinfo : EIATTR_FRAME_SIZE
	.align		4
.L_9:
        /*003c*/ 	.byte	0x04, 0x11
        /*003e*/ 	.short	(.L_11 - .L_10)
	.align		4
.L_10:
        /*0040*/ 	.word	index@(_Z22dvc_ScaLBL_PackDenD3Q7PiiPdiS0_i)
        /*0044*/ 	.word	0x00000000


	//----- nvinfo : EIATTR_REGCOUNT
	.align		4
.L_11:
        /*0048*/ 	.byte	0x04, 0x2f
        /*004a*/ 	.short	(.L_13 - .L_12)
	.align		4
.L_12:
        /*004c*/ 	.word	index@(_Z24dvc_ScaLBL_UnpackDenD3Q7PiiPdiS0_i)
        /*0050*/ 	.word	0x00000017


	//----- nvinfo : EIATTR_FRAME_SIZE
	.align		4
.L_13:
        /*0054*/ 	.byte	0x04, 0x11
        /*0056*/ 	.short	(.L_15 - .L_14)
	.align		4
.L_14:
        /*0058*/ 	.word	index@(_Z24dvc_ScaLBL_UnpackDenD3Q7PiiPdiS0_i)
        /*005c*/ 	.word	0x00000000


	//----- nvinfo : EIATTR_REGCOUNT
	.align		4
.L_15:
        /*0060*/ 	.byte	0x04, 0x2f
        /*0062*/ 	.short	(.L_17 - .L_16)
	.align		4
.L_16:
        /*0064*/ 	.word	index@(_Z22dvc_ScaLBL_D3Q7_UnpackiPiiiPdS0_i)
        /*0068*/ 	.word	0x0000000a


	//----- nvinfo : EIATTR_FRAME_SIZE
	.align		4
.L_17:
        /*006c*/ 	.byte	0x04, 0x11
        /*006e*/ 	.short	(.L_19 - .L_18)
	.align		4
.L_18:
        /*0070*/ 	.word	index@(_Z22dvc_ScaLBL_D3Q7_UnpackiPiiiPdS0_i)
        /*0074*/ 	.word	0x00000000


	//----- nvinfo : EIATTR_REGCOUNT
	.align		4
.L_19:
        /*0078*/ 	.byte	0x04, 0x2f
        /*007a*/ 	.short	(.L_21 - .L_20)
	.align		4
.L_20:
        /*007c*/ 	.word	index@(_Z20dvc_ScaLBL_D3Q7_InitPcPdS0_S0_iii)
        /*0080*/ 	.word	0x00000020


	//----- nvinfo : EIATTR_FRAME_SIZE
	.align		4
.L_21:
        /*0084*/ 	.byte	0x04, 0x11
        /*0086*/ 	.short	(.L_23 - .L_22)
	.align		4
.L_22:
        /*0088*/ 	.word	index@(_Z20dvc_ScaLBL_D3Q7_InitPcPdS0_S0_iii)
        /*008c*/ 	.word	0x00000000


	//----- nvinfo : EIATTR_REGCOUNT
	.align		4
.L_23:
        /*0090*/ 	.byte	0x04, 0x2f
        /*0092*/ 	.short	(.L_25 - .L_24)
	.align		4
.L_24:
        /*0094*/ 	.word	index@(_Z20dvc_ScaLBL_D3Q7_SwapPcPdS0_iii)
        /*0098*/ 	.word	0x00000028


	//----- nvinfo : EIATTR_FRAME_SIZE
	.align		4
.L_25:
        /*009c*/ 	.byte	0x04, 0x11
        /*009e*/ 	.short	(.L_27 - .L_26)
	.align		4
.L_26:
        /*00a0*/ 	.word	index@(_Z20dvc_ScaLBL_D3Q7_SwapPcPdS0_iii)
        /*00a4*/ 	.word	0x00000000


	//----- nvinfo : EIATTR_REGCOUNT
	.align		4
.L_27:
        /*00a8*/ 	.byte	0x04, 0x2f
        /*00aa*/ 	.short	(.L_29 - .L_28)
	.align		4
.L_28:
        /*00ac*/ 	.word	index@(_Z23dvc_ScaLBL_D3Q7_DensityPcPdS0_S0_iii)
        /*00b0*/ 	.word	0x00000020


	//----- nvinfo : EIATTR_FRAME_SIZE
	.align		4
.L_29:
        /*00b4*/ 	.byte	0x04, 0x11
        /*00b6*/ 	.short	(.L_31 - .L_30)
	.align		4
.L_30:
        /*00b8*/ 	.word	index@(_Z23dvc_ScaLBL_D3Q7_DensityPcPdS0_S0_iii)
        /*00bc*/ 	.word	0x00000000


	//----- nvinfo : EIATTR_MIN_STACK_SIZE
	.align		4
.L_31:
        /*00c0*/ 	.byte	0x04, 0x12
        /*00c2*/ 	.short	(.L_33 - .L_32)
	.align		4
.L_32:
        /*00c4*/ 	.word	index@(_Z23dvc_ScaLBL_D3Q7_DensityPcPdS0_S0_iii)
        /*00c8*/ 	.word	0x00000000


	//----- nvinfo : EIATTR_MIN_STACK_SIZE
	.align		4
.L_33:
        /*00cc*/ 	.byte	0x04, 0x12
        /*00ce*/ 	.short	(.L_35 - .L_34)
	.align		4
.L_34:
        /*00d0*/ 	.word	index@(_Z20dvc_ScaLBL_D3Q7_SwapPcPdS0_iii)
        /*00d4*/ 	.word	0x00000000


	//----- nvinfo : EIATTR_MIN_STACK_SIZE
	.align		4
.L_35:
        /*00d8*/ 	.byte	0x04, 0x12
        /*00da*/ 	.short	(.L_37 - .L_36)
	.align		4
.L_36:
        /*00dc*/ 	.word	index@(_Z20dvc_ScaLBL_D3Q7_InitPcPdS0_S0_iii)
        /*00e0*/ 	.word	0x00000000


	//----- nvinfo : EIATTR_MIN_STACK_SIZE
	.align		4
.L_37:
        /*00e4*/ 	.byte	0x04, 0x12
        /*00e6*/ 	.short	(.L_39 - .L_38)
	.align		4
.L_38:
        /*00e8*/ 	.word	index@(_Z22dvc_ScaLBL_D3Q7_UnpackiPiiiPdS0_i)
        /*00ec*/ 	.word	0x00000000


	//----- nvinfo : EIATTR_MIN_STACK_SIZE
	.align		4
.L_39:
        /*00f0*/ 	.byte	0x04, 0x12
        /*00f2*/ 	.short	(.L_41 - .L_40)
	.align		4
.L_40:
        /*00f4*/ 	.word	index@(_Z24dvc_ScaLBL_UnpackDenD3Q7PiiPdiS0_i)
        /*00f8*/ 	.word	0x00000000


	//----- nvinfo : EIATTR_MIN_STACK_SIZE
	.align		4
.L_41:
        /*00fc*/ 	.byte	0x04, 0x12
        /*00fe*/ 	.short	(.L_43 - .L_42)
	.align		4
.L_42:
        /*0100*/ 	.word	index@(_Z22dvc_ScaLBL_PackDenD3Q7PiiPdiS0_i)
        /*0104*/ 	.word	0x00000000


	//----- nvinfo : EIATTR_MIN_STACK_SIZE
	.align		4
.L_43:
        /*0108*/ 	.byte	0x04, 0x12
        /*010a*/ 	.short	(.L_45 - .L_44)
	.align		4
.L_44:
        /*010c*/ 	.word	index@(_Z24dvc_ScaLBL_Scalar_UnpackPiiPdS0_i)
        /*0110*/ 	.word	0x00000000


	//----- nvinfo : EIATTR_MIN_STACK_SIZE
	.align		4
.L_45:
        /*0114*/ 	.byte	0x04, 0x12
        /*0116*/ 	.short	(.L_47 - .L_46)
	.align		4
.L_46:
        /*0118*/ 	.word	index@(_Z22dvc_ScaLBL_Scalar_PackPiiPdS0_i)
        /*011c*/ 	.word	0x00000000
.L_47:


//--------------------- .nv.compat                --------------------------
	.section	.nv.compat,"",@"SHT_CUDA_COMPAT_INFO"
	.align	4
        /*0000*/ 	.byte	0x02, 0x09, 0x00, 0x00, 0x02, 0x02, 0x01, 0x00, 0x02, 0x05, 0x05, 0x00, 0x03, 0x07, 0x01, 0x01
        /*0010*/ 	.byte	0x02, 0x03, 0x00, 0x00, 0x02, 0x06, 0x01, 0x00, 0x04, 0x0b, 0x08, 0x00, 0x01, 0x00, 0x00, 0x00
        /*0020*/ 	.byte	0x00, 0x00, 0x00, 0x00


//--------------------- .nv.info._Z23dvc_ScaLBL_D3Q7_DensityPcPdS0_S0_iii --------------------------
	.section	.nv.info._Z23dvc_ScaLBL_D3Q7_DensityPcPdS0_S0_iii,"",@"SHT_CUDA_INFO"
	.sectionflags	@""
	.align	4


	//----- nvinfo : EIATTR_CUDA_API_VERSION
	.align		4
        /*0000*/ 	.byte	0x04, 0x37
        /*0002*/ 	.short	(.L_49 - .L_48)
.L_48:
        /*0004*/ 	.word	0x00000082


	//----- nvinfo : EIATTR_KPARAM_INFO
	.align		4
.L_49:
        /*0008*/ 	.byte	0x04, 0x17
        /*000a*/ 	.short	(.L_51 - .L_50)
.L_50:
        /*000c*/ 	.word	0x00000000
        /*0010*/ 	.short	0x0006
        /*0012*/ 	.short	0x0028
        /*0014*/ 	.byte	0x00, 0xf0, 0x11, 0x00


	//----- nvinfo : EIATTR_KPARAM_INFO
	.align		4
.L_51:
        /*0018*/ 	.byte	0x04, 0x17
        /*001a*/ 	.short	(.L_53 - .L_52)
.L_52:
        /*001c*/ 	.word	0x00000000
        /*0020*/ 	.short	0x0005
        /*0022*/ 	.short	0x0024
        /*0024*/ 	.byte	0x00, 0xf0, 0x11, 0x00


	//----- nvinfo : EIATTR_KPARAM_INFO
	.align		4
.L_53:
        /*0028*/ 	.byte	0x04, 0x17
        /*002a*/ 	.short	(.L_55 - .L_54)
.L_54:
        /*002c*/ 	.word	0x00000000
        /*0030*/ 	.short	0x0004
        /*0032*/ 	.short	0x0020
        /*0034*/ 	.byte	0x00, 0xf0, 0x11, 0x00


	//----- nvinfo : EIATTR_KPARAM_INFO
	.align		4
.L_55:
        /*0038*/ 	.byte	0x04, 0x17
        /*003a*/ 	.short	(.L_57 - .L_56)
.L_56:
        /*003c*/ 	.word	0x00000000
        /*0040*/ 	.short	0x0003
        /*0042*/ 	.short	0x0018
        /*0044*/ 	.byte	0x00, 0xf5, 0x21, 0x00


	//----- nvinfo : EIATTR_KPARAM_INFO
	.align		4
.L_57:
        /*0048*/ 	.byte	0x04, 0x17
        /*004a*/ 	.short	(.L_59 - .L_58)
.L_58:
        /*004c*/ 	.word	0x00000000
        /*0050*/ 	.short	0x0002
        /*0052*/ 	.short	0x0010
        /*0054*/ 	.byte	0x00, 0xf5, 0x21, 0x00


	//----- nvinfo : EIATTR_KPARAM_INFO
	.align		4
.L_59:
        /*0058*/ 	.byte	0x04, 0x17
        /*005a*/ 	.short	(.L_61 - .L_60)
.L_60:
        /*005c*/ 	.word	0x00000000
        /*0060*/ 	.short	0x0001
        /*0062*/ 	.short	0x0008
        /*0064*/ 	.byte	0x00, 0xf5, 0x21, 0x00


	//----- nvinfo : EIATTR_KPARAM_INFO
	.align		4
.L_61:
        /*0068*/ 	.byte	0x04, 0x17
        /*006a*/ 	.short	(.L_63 - .L_62)
.L_62:
        /*006c*/ 	.word	0x00000000
        /*0070*/ 	.short	0x0000
        /*0072*/ 	.short	0x0000
        /*0074*/ 	.byte	0x00, 0xf5, 0x21, 0x00


	//----- nvinfo : EIATTR_SPARSE_MMA_MASK
	.align		4
.L_63:
        /*0078*/ 	.byte	0x03, 0x50
        /*007a*/ 	.short	0x0000


	//----- nvinfo : EIATTR_MAXREG_COUNT
	.align		4
        /*007c*/ 	.byte	0x03, 0x1b
        /*007e*/ 	.short	0x00ff


	//----- nvinfo : EIATTR_MERCURY_ISA_VERSION
	.align		4
        /*0080*/ 	.byte	0x03, 0x5f
        /*0082*/ 	.short	0x0101


	//----- nvinfo : EIATTR_VRC_CTA_INIT_COUNT
	.align		4
        /*0084*/ 	.byte	0x02, 0x4a
	.zero		1
	.zero		1


	//----- nvinfo : EIATTR_EXIT_INSTR_OFFSETS
	.align		4
        /*0088*/ 	.byte	0x04, 0x1c
        /*008a*/ 	.short	(.L_65 - .L_64)


	//   ....[0]....
.L_64:
        /*008c*/ 	.word	0x00000060


	//   ....[1]....
        /*0090*/ 	.word	0x00000b10


	//   ....[2]....
        /*0094*/ 	.word	0x00000de0


	//----- nvinfo : EIATTR_CRS_STACK_SIZE
	.align		4
.L_65:
        /*0098*/ 	.byte	0x04, 0x1e
        /*009a*/ 	.short	(.L_67 - .L_66)
.L_66:
        /*009c*/ 	.word	0x00000000


	//----- nvinfo : EIATTR_CBANK_PARAM_SIZE
	.align		4
.L_67:
        /*00a0*/ 	.byte	0x03, 0x19
        /*00a2*/ 	.short	0x002c


	//----- nvinfo : EIATTR_PARAM_CBANK
	.align		4
        /*00a4*/ 	.byte	0x04, 0x0a
        /*00a6*/ 	.short	(.L_69 - .L_68)
	.align		4
.L_68:
        /*00a8*/ 	.word	index@(.nv.constant0._Z23dvc_ScaLBL_D3Q7_DensityPcPdS0_S0_iii)
        /*00ac*/ 	.short	0x0380
        /*00ae*/ 	.short	0x002c


	//----- nvinfo : EIATTR_SW_WAR
	.align		4
.L_69:
        /*00b0*/ 	.byte	0x04, 0x36
        /*00b2*/ 	.short	(.L_71 - .L_70)
.L_70:
        /*00b4*/ 	.word	0x00000008
.L_71:


//--------------------- .nv.info._Z20dvc_ScaLBL_D3Q7_SwapPcPdS0_iii --------------------------
	.section	.nv.info._Z20dvc_ScaLBL_D3Q7_SwapPcPdS0_iii,"",@"SHT_CUDA_INFO"
	.sectionflags	@""
	.align	4


	//----- nvinfo : EIATTR_CUDA_API_VERSION
	.align		4
        /*0000*/ 	.byte	0x04, 0x37
        /*0002*/ 	.short	(.L_73 - .L_72)
.L_72:
        /*0004*/ 	.word	0x00000082


	//----- nvinfo : EIATTR_KPARAM_INFO
	.align		4
.L_73:
        /*0008*/ 	.byte	0x04, 0x17
        /*000a*/ 	.short	(.L_75 - .L_74)
.L_74:
        /*000c*/ 	.word	0x00000000
        /*0010*/ 	.short	0x0005
        /*0012*/ 	.short	0x0020
        /*0014*/ 	.byte	0x00, 0xf0, 0x11, 0x00


	//----- nvinfo : EIATTR_KPARAM_INFO
	.align		4
.L_75:
        /*0018*/ 	.byte	0x04, 0x17
        /*001a*/ 	.short	(.L_77 - .L_76)
.L_76:
        /*001c*/ 	.word	0x00000000
        /*0020*/ 	.short	0x0004
        /*0022*/ 	.short	0x001c
        /*0024*/ 	.byte	0x00, 0xf0, 0x11, 0x00


	//----- nvinfo : EIATTR_KPARAM_INFO
	.align		4
.L_77:
        /*0028*/ 	.byte	0x04, 0x17
        /*002a*/ 	.short	(.L_79 - .L_78)
.L_78:
        /*002c*/ 	.word	0x00000000
        /*0030*/ 	.short	0x0003
        /*0032*/ 	.short	0x0018
        /*0034*/ 	.byte	0x00, 0xf0, 0x11, 0x00


	//----- nvinfo : EIATTR_KPARAM_INFO
	.align		4
.L_79:
        /*0038*/ 	.byte	0x04, 0x17
        /*003a*/ 	.short	(.L_81 - .L_80)
.L_80:
        /*003c*/ 	.word	0x00000000
        /*0040*/ 	.short	0x0002
        /*0042*/ 	.short	0x0010
        /*0044*/ 	.byte	0x00, 0xf5, 0x21, 0x00


	//----- nvinfo : EIATTR_KPARAM_INFO
	.align		4
.L_81:
        /*0048*/ 	.byte	0x04, 0x17
        /*004a*/ 	.short	(.L_83 - .L_82)
.L_82:
        /*004c*/ 	.word	0x00000000
        /*0050*/ 	.short	0x0001
        /*0052*/ 	.short	0x0008
        /*0054*/ 	.byte	0x00, 0xf5, 0x21, 0x00


	//----- nvinfo : EIATTR_KPARAM_INFO
	.align		4
.L_83:
        /*0058*/ 	.byte	0x04, 0x17
        /*005a*/ 	.short	(.L_85 - .L_84)
.L_84:
        /*005c*/ 	.word	0x00000000
        /*0060*/ 	.short	0x0000
        /*0062*/ 	.short	0x0000
        /*0064*/ 	.byte	0x00, 0xf5, 0x21, 0x00


	//----- nvinfo : EIATTR_SPARSE_MMA_MASK
	.align		4
.L_85:
        /*0068*/ 	.byte	0x03, 0x50
        /*006a*/ 	.short	0x0000


	//----- nvinfo : EIATTR_MAXREG_COUNT
	.align		4
        /*006c*/ 	.byte	0x03, 0x1b
        /*006e*/ 	.short	0x00ff


	//----- nvinfo : EIATTR_MERCURY_ISA_VERSION
	.align		4
        /*0070*/ 	.byte	0x03, 0x5f
        /*0072*/ 	.short	0x0101


	//----- nvinfo : EIATTR_VRC_CTA_INIT_COUNT
	.align		4
        /*0074*/ 	.byte	0x02, 0x4a
	.zero		1
	.zero		1


	//----- nvinfo : EIATTR_EXIT_INSTR_OFFSETS
	.align		4
        /*0078*/ 	.byte	0x04, 0x1c
        /*007a*/ 	.short	(.L_87 - .L_86)


	//   ....[0]....
.L_86:
        /*007c*/ 	.word	0x00000060


	//   ....[1]....
        /*0080*/ 	.word	0x00000fe0


	//   ....[2]....
        /*0084*/ 	.word	0x00001040


	//   ....[3]....
        /*0088*/ 	.word	0x000010a0


	//   ....[4]....
        /*008c*/ 	.word	0x00001670


	//   ....[5]....
        /*0090*/ 	.word	0x000016a0


	//----- nvinfo : EIATTR_CRS_STACK_SIZE
	.align		4
.L_87:
        /*0094*/ 	.byte	0x04, 0x1e
        /*0096*/ 	.short	(.L_89 - .L_88)
.L_88:
        /*0098*/ 	.word	0x00000000


	//----- nvinfo : EIATTR_CBANK_PARAM_SIZE
	.align		4
.L_89:
        /*009c*/ 	.byte	0x03, 0x19
        /*009e*/ 	.short	0x0024


	//----- nvinfo : EIATTR_PARAM_CBANK
	.align		4
        /*00a0*/ 	.byte	0x04, 0x0a
        /*00a2*/ 	.short	(.L_91 - .L_90)
	.align		4
.L_90:
        /*00a4*/ 	.word	index@(.nv.constant0._Z20dvc_ScaLBL_D3Q7_SwapPcPdS0_iii)
        /*00a8*/ 	.short	0x0380
        /*00aa*/ 	.short	0x0024


	//----- nvinfo : EIATTR_SW_WAR
	.align		4
.L_91:
        /*00ac*/ 	.byte	0x04, 0x36
        /*00ae*/ 	.short	(.L_93 - .L_92)
.L_92:
        /*00b0*/ 	.word	0x00000008
.L_93:


//--------------------- .nv.info._Z20dvc_ScaLBL_D3Q7_InitPcPdS0_S0_iii --------------------------
	.section	.nv.info._Z20dvc_ScaLBL_D3Q7_InitPcPdS0_S0_iii,"",@"SHT_CUDA_INFO"
	.sectionflags	@""
	.align	4


	//----- nvinfo : EIATTR_CUDA_API_VERSION
	.align		4
        /*0000*/ 	.byte	0x04, 0x37
        /*0002*/ 	.short	(.L_95 - .L_94)
.L_94:
        /*0004*/ 	.word	0x00000082


	//----- nvinfo : EIATTR_KPARAM_INFO
	.align		4
.L_95:
        /*0008*/ 	.byte	0x04, 0x17
        /*000a*/ 	.short	(.L_97 - .L_96)
.L_96:
        /*000c*/ 	.word	0x00000000
        /*0010*/ 	.short	0x0006
        /*0012*/ 	.short	0x0028
        /*0014*/ 	.byte	0x00, 0xf0, 0x11, 0x00


	//----- nvinfo : EIATTR_KPARAM_INFO
	.align		4
.L_97:
        /*0018*/ 	.byte	0x04, 0x17
        /*001a*/ 	.short	(.L_99 - .L_98)
.L_98:
        /*001c*/ 	.word	0x00000000
        /*0020*/ 	.short	0x0005
        /*0022*/ 	.short	0x0024
        /*0024*/ 	.byte	0x00, 0xf0, 0x11, 0x00


	//----- nvinfo : EIATTR_KPARAM_INFO
	.align		4
.L_99:
        /*0028*/ 	.byte	0x04, 0x17
        /*002a*/ 	.short	(.L_101 - .L_100)
.L_100:
        /*002c*/ 	.word	0x00000000
        /*0030*/ 	.short	0x0004
        /*0032*/ 	.short	0x0020
        /*0034*/ 	.byte	0x00, 0xf0, 0x11, 0x00


	//----- nvinfo : EIATTR_KPARAM_INFO
	.align		4
.L_101:
        /*0038*/ 	.byte	0x04, 0x17
        /*003a*/ 	.short	(.L_103 - .L_102)
.L_102:
        /*003c*/ 	.word	0x00000000
        /*0040*/ 	.short	0x0003
        /*0042*/ 	.short	0x0018
        /*0044*/ 	.byte	0x00, 0xf5, 0x21, 0x00


	//----- nvinfo : EIATTR_KPARAM_INFO
	.align		4
.L_103:
        /*0048*/ 	.byte	0x04, 0x17
        /*004a*/ 	.short	(.L_105 - .L_104)
.L_104:
        /*004c*/ 	.word	0x00000000
        /*0050*/ 	.short	0x0002
        /*0052*/ 	.short	0x0010
        /*0054*/ 	.byte	0x00, 0xf5, 0x21, 0x00


	//----- nvinfo : EIATTR_KPARAM_INFO
	.align		4
.L_105:
        /*0058*/ 	.byte	0x04, 0x17
        /*005a*/ 	.short	(.L_107 - .L_106)
.L_106:
        /*005c*/ 	.word	0x00000000
        /*0060*/ 	.short	0x0001
        /*0062*/ 	.short	0x0008
        /*0064*/ 	.byte	0x00, 0xf5, 0x21, 0x00


	//----- nvinfo : EIATTR_KPARAM_INFO
	.align		4
.L_107:
        /*0068*/ 	.byte	0x04, 0x17
        /*006a*/ 	.short	(.L_109 - .L_108)
.L_108:
        /*006c*/ 	.word	0x00000000
        /*0070*/ 	.short	0x0000
        /*0072*/ 	.short	0x0000
        /*0074*/ 	.byte	0x00, 0xf5, 0x21, 0x00


	//----- nvinfo : EIATTR_SPARSE_MMA_MASK
	.align		4
.L_109:
        /*0078*/ 	.byte	0x03, 0x50
        /*007a*/ 	.short	0x0000


	//----- nvinfo : EIATTR_MAXREG_COUNT
	.align		4
        /*007c*/ 	.byte	0x03, 0x1b
        /*007e*/ 	.short	0x00ff


	//----- nvinfo : EIATTR_MERCURY_ISA_VERSION
	.align		4
        /*0080*/ 	.byte	0x03, 0x5f
        /*0082*/ 	.short	0x0101


	//----- nvinfo : EIATTR_VRC_CTA_INIT_COUNT
	.align		4
        /*0084*/ 	.byte	0x02, 0x4a
	.zero		1
	.zero		1


	//----- nvinfo : EIATTR_EXIT_INSTR_OFFSETS
	.align		4
        /*0088*/ 	.byte	0x04, 0x1c
        /*008a*/ 	.short	(.L_111 - .L_110)


	//   ....[0]....
.L_110:
        /*008c*/ 	.word	0x00000060


	//   ....[1]....
        /*0090*/ 	.word	0x00000870


	//   ....[2]....
        /*0094*/ 	.word	0x000008b0


	//   ....[3]....
        /*0098*/ 	.word	0x00000a40


	//   ....[4]....
        /*009c*/ 	.word	0x00000be0


	//----- nvinfo : EIATTR_CRS_STACK_SIZE
	.align		4
.L_111:
        /*00a0*/ 	.byte	0x04, 0x1e
        /*00a2*/ 	.short	(.L_113 - .L_112)
.L_112:
        /*00a4*/ 	.word	0x00000000


	//----- nvinfo : EIATTR_CBANK_PARAM_SIZE
	.align		4
.L_113:
        /*00a8*/ 	.byte	0x03, 0x19
        /*00aa*/ 	.short	0x002c


	//----- nvinfo : EIATTR_PARAM_CBANK
	.align		4
        /*00ac*/ 	.byte	0x04, 0x0a
        /*00ae*/ 	.short	(.L_115 - .L_114)
	.align		4
.L_114:
        /*00b0*/ 	.word	index@(.nv.constant0._Z20dvc_ScaLBL_D3Q7_InitPcPdS0_S0_iii)
        /*00b4*/ 	.short	0x0380
        /*00b6*/ 	.short	0x002c


	//----- nvinfo : EIATTR_SW_WAR
	.align		4
.L_115:
        /*00b8*/ 	.byte	0x04, 0x36
        /*00ba*/ 	.short	(.L_117 - .L_116)
.L_116:
        /*00bc*/ 	.word	0x00000008
.L_117:


//--------------------- .nv.info._Z22dvc_ScaLBL_D3Q7_UnpackiPiiiPdS0_i --------------------------
	.section	.nv.info._Z22dvc_ScaLBL_D3Q7_UnpackiPiiiPdS0_i,"",@"SHT_CUDA_INFO"
	.sectionflags	@""
	.align	4


	//----- nvinfo : EIATTR_CUDA_API_VERSION
	.align		4
        /*0000*/ 	.byte	0x04, 0x37
        /*0002*/ 	.short	(.L_119 - .L_118)
.L_118:
        /*0004*/ 	.word	0x00000082


	//----- nvinfo : EIATTR_KPARAM_INFO
	.align		4
.L_119:
        /*0008*/ 	.byte	0x04, 0x17
        /*000a*/ 	.short	(.L_121 - .L_120)
.L_120:
        /*000c*/ 	.word	0x00000000
        /*0010*/ 	.short	0x0006
        /*0012*/ 	.short	0x0028
        /*0014*/ 	.byte	0x00, 0xf0, 0x11, 0x00


	//----- nvinfo : EIATTR_KPARAM_INFO
	.align		4
.L_121:
        /*0018*/ 	.byte	0x04, 0x17
        /*001a*/ 	.short	(.L_123 - .L_122)
.L_122:
        /*001c*/ 	.word	0x00000000
        /*0020*/ 	.short	0x0005
        /*0022*/ 	.short	0x0020
        /*0024*/ 	.byte	0x00, 0xf5, 0x21, 0x00


	//----- nvinfo : EIATTR_KPARAM_INFO
	.align		4
.L_123:
        /*0028*/ 	.byte	0x04, 0x17
        /*002a*/ 	.short	(.L_125 - .L_124)
.L_124:
        /*002c*/ 	.word	0x00000000
        /*0030*/ 	.short	0x0004
        /*0032*/ 	.short	0x0018
        /*0034*/ 	.byte	0x00, 0xf5, 0x21, 0x00


	//----- nvinfo : EIATTR_KPARAM_INFO
	.align		4
.L_125:
        /*0038*/ 	.byte	0x04, 0x17
        /*003a*/ 	.short	(.L_127 - .L_126)
.L_126:
        /*003c*/ 	.word	0x00000000
        /*0040*/ 	.short	0x0003
        /*0042*/ 	.short	0x0014
        /*0044*/ 	.byte	0x00, 0xf0, 0x11, 0x00


	//----- nvinfo : EIATTR_KPARAM_INFO
	.align		4
.L_127:
        /*0048*/ 	.byte	0x04, 0x17
        /*004a*/ 	.short	(.L_129 - .L_128)
.L_128:
        /*004c*/ 	.word	0x00000000
        /*0050*/ 	.short	0x0002
        /*0052*/ 	.short	0x0010
        /*0054*/ 	.byte	0x00, 0xf0, 0x11, 0x00


	//----- nvinfo : EIATTR_KPARAM_INFO
	.align		4
.L_129:
        /*0058*/ 	.byte	0x04, 0x17
        /*005a*/ 	.short	(.L_131 - .L_130)
.L_130:
        /*005c*/ 	.word	0x00000000
        /*0060*/ 	.short	0x0001
        /*0062*/ 	.short	0x0008
        /*0064*/ 	.byte	0x00, 0xf5, 0x21, 0x00


	//----- nvinfo : EIATTR_KPARAM_INFO
	.align		4
.L_131:
        /*0068*/ 	.byte	0x04, 0x17
        /*006a*/ 	.short	(.L_133 - .L_132)
.L_132:
        /*006c*/ 	.word	0x00000000
        /*0070*/ 	.short	0x0000
        /*0072*/ 	.short	0x0000
        /*0074*/ 	.byte	0x00, 0xf0, 0x11, 0x00


	//----- nvinfo : EIATTR_SPARSE_MMA_MASK
	.align		4
.L_133:
        /*0078*/ 	.byte	0x03, 0x50
        /*007a*/ 	.short	0x0000


	//----- nvinfo : EIATTR_MAXREG_COUNT
	.align		4
        /*007c*/ 	.byte	0x03, 0x1b
        /*007e*/ 	.short	0x00ff


	//----- nvinfo : EIATTR_MERCURY_ISA_VERSION
	.align		4
        /*0080*/ 	.byte	0x03, 0x5f
        /*0082*/ 	.short	0x0101


	//----- nvinfo : EIATTR_VRC_CTA_INIT_COUNT
	.align		4
        /*0084*/ 	.byte	0x02, 0x4a
	.zero		1
	.zero		1


	//----- nvinfo : EIATTR_EXIT_INSTR_OFFSETS
	.align		4
        /*0088*/ 	.byte	0x04, 0x1c
        /*008a*/ 	.short	(.L_135 - .L_134)


	//   ....[0]....
.L_134:
        /*008c*/ 	.word	0x00000070


	//   ....[1]....
        /*0090*/ 	.word	0x000000d0


	//   ....[2]....
        /*0094*/ 	.word	0x00000190


	//----- nvinfo : EIATTR_CBANK_PARAM_SIZE
	.align		4
.L_135:
        /*0098*/ 	.byte	0x03, 0x19
        /*009a*/ 	.short	0x002c


	//----- nvinfo : EIATTR_PARAM_CBANK
	.align		4
        /*009c*/ 	.byte	0x04, 0x0a
        /*009e*/ 	.short	(.L_137 - .L_136)
	.align		4
.L_136:
        /*00a0*/ 	.word	index@(.nv.constant0._Z22dvc_ScaLBL_D3Q7_UnpackiPiiiPdS0_i)
        /*00a4*/ 	.short	0x0380
        /*00a6*/ 	.short	0x002c


	//----- nvinfo : EIATTR_SW_WAR
	.align		4
.L_137:
        /*00a8*/ 	.byte	0x04, 0x36
        /*00aa*/ 	.short	(.L_139 - .L_138)
.L_138:
        /*00ac*/ 	.word	0x00000008
.L_139:


//--------------------- .nv.info._Z24dvc_ScaLBL_UnpackDenD3Q7PiiPdiS0_i --------------------------
	.section	.nv.info._Z24dvc_ScaLBL_UnpackDenD3Q7PiiPdiS0_i,"",@"SHT_CUDA_INFO"
	.sectionflags	@""
	.align	4


	//----- nvinfo : EIATTR_CUDA_API_VERSION
	.align		4
        /*0000*/ 	.byte	0x04, 0x37
        /*0002*/ 	.short	(.L_141 - .L_140)
.L_140:
        /*0004*/ 	.word	0x00000082


	//----- nvinfo : EIATTR_KPARAM_INFO
	.align		4
.L_141:
        /*0008*/ 	.byte	0x04, 0x17
        /*000a*/ 	.short	(.L_143 - .L_142)
.L_142:
        /*000c*/ 	.word	0x00000000
        /*0010*/ 	.short	0x0005
        /*0012*/ 	.short	0x0028
        /*0014*/ 	.byte	0x00, 0xf0, 0x11, 0x00


	//----- nvinfo : EIATTR_KPARAM_INFO
	.align		4
.L_143:
        /*0018*/ 	.byte	0x04, 0x17
        /*001a*/ 	.short	(.L_145 - .L_144)
.L_144:
        /*001c*/ 	.word	0x00000000
        /*0020*/ 	.short	0x0004
        /*0022*/ 	.short	0x0020
        /*0024*/ 	.byte	0x00, 0xf5, 0x21, 0x00


	//----- nvinfo : EIATTR_KPARAM_INFO
	.align		4
.L_145:
        /*0028*/ 	.byte	0x04, 0x17
        /*002a*/ 	.short	(.L_147 - .L_146)
.L_146:
        /*002c*/ 	.word	0x00000000
        /*0030*/ 	.short	0x0003
        /*0032*/ 	.short	0x0018
        /*0034*/ 	.byte	0x00, 0xf0, 0x11, 0x00


	//----- nvinfo : EIATTR_KPARAM_INFO
	.align		4
.L_147:
        /*0038*/ 	.byte	0x04, 0x17
        /*003a*/ 	.short	(.L_149 - .L_148)
.L_148:
        /*003c*/ 	.word	0x00000000
        /*0040*/ 	.short	0x0002
        /*0042*/ 	.short	0x0010
        /*0044*/ 	.byte	0x00, 0xf5, 0x21, 0x00


	//----- nvinfo : EIATTR_KPARAM_INFO
	.align		4
.L_149:
        /*0048*/ 	.byte	0x04, 0x17
        /*004a*/ 	.short	(.L_151 - .L_150)
.L_150:
        /*004c*/ 	.word	0x00000000
        /*0050*/ 	.short	0x0001
        /*0052*/ 	.short	0x0008
        /*0054*/ 	.byte	0x00, 0xf0, 0x11, 0x00


	//----- nvinfo : EIATTR_KPARAM_INFO
	.align		4
.L_151:
        /*0058*/ 	.byte	0x04, 0x17
        /*005a*/ 	.short	(.L_153 - .L_152)
.L_152:
        /*005c*/ 	.word	0x00000000
        /*0060*/ 	.short	0x0000
        /*0062*/ 	.short	0x0000
        /*0064*/ 	.byte	0x00, 0xf5, 0x21, 0x00


	//----- nvinfo : EIATTR_SPARSE_MMA_MASK
	.align		4
.L_153:
        /*0068*/ 	.byte	0x03, 0x50
        /*006a*/ 	.short	0x0000


	//----- nvinfo : EIATTR_MAXREG_COUNT
	.align		4
        /*006c*/ 	.byte	0x03, 0x1b
        /*006e*/ 	.short	0x00ff


	//----- nvinfo : EIATTR_MERCURY_ISA_VERSION
	.align		4
        /*0070*/ 	.byte	0x03, 0x5f
        /*0072*/ 	.short	0x0101


	//----- nvinfo : EIATTR_VRC_CTA_INIT_COUNT
	.align		4
        /*0074*/ 	.byte	0x02, 0x4a
	.zero		1
	.zero		1


	//----- nvinfo : EIATTR_EXIT_INSTR_OFFSETS
	.align		4
        /*0078*/ 	.byte	0x04, 0x1c
        /*007a*/ 	.short	(.L_155 - .L_154)


	//   ....[0]....
.L_154:
        /*007c*/ 	.word	0x00000090


	//   ....[1]....
        /*0080*/ 	.word	0x00000760


	//   ....[2]....
        /*0084*/ 	.word	0x00000a60


	//   ....[3]....
        /*0088*/ 	.word	0x00000c20


	//   ....[4]....
        /*008c*/ 	.word	0x00000ce0


	//----- nvinfo : EIATTR_CBANK_PARAM_SIZE
	.align		4
.L_155:
        /*0090*/ 	.byte	0x03, 0x19
        /*0092*/ 	.short	0x002c


	//----- nvinfo : EIATTR_PARAM_CBANK
	.align		4
        /*0094*/ 	.byte	0x04, 0x0a
        /*0096*/ 	.short	(.L_157 - .L_156)
	.align		4
.L_156:
        /*0098*/ 	.word	index@(.nv.constant0._Z24dvc_ScaLBL_UnpackDenD3Q7PiiPdiS0_i)
        /*009c*/ 	.short	0x0380
        /*009e*/ 	.short	0x002c


	//----- nvinfo : EIATTR_SW_WAR
	.align		4
.L_157:
        /*00a0*/ 	.byte	0x04, 0x36
        /*00a2*/ 	.short	(.L_159 - .L_158)
.L_158:
        /*00a4*/ 	.word	0x00000008
.L_159:


//--------------------- .nv.info._Z22dvc_ScaLBL_PackDenD3Q7PiiPdiS0_i --------------------------
	.section	.nv.info._Z22dvc_ScaLBL_PackDenD3Q7PiiPdiS0_i,"",@"SHT_CUDA_INFO"
	.sectionflags	@""
	.align	4


	//----- nvinfo : EIATTR_CUDA_API_VERSION
	.align		4
        /*0000*/ 	.byte	0x04, 0x37
        /*0002*/ 	.short	(.L_161 - .L_160)
.L_160:
        /*0004*/ 	.word	0x00000082


	//----- nvinfo : EIATTR_KPARAM_INFO
	.align		4
.L_161:
        /*0008*/ 	.byte	0x04, 0x17
        /*000a*/ 	.short	(.L_163 - .L_162)
.L_162:
        /*000c*/ 	.word	0x00000000
        /*0010*/ 	.short	0x0005
        /*0012*/ 	.short	0x0028
        /*0014*/ 	.byte	0x00, 0xf0, 0x11, 0x00


	//----- nvinfo : EIATTR_KPARAM_INFO
	.align		4
.L_163:
        /*0018*/ 	.byte	0x04, 0x17
        /*001a*/ 	.short	(.L_165 - .L_164)
.L_164:
        /*001c*/ 	.word	0x00000000
        /*0020*/ 	.short	0x0004
        /*0022*/ 	.short	0x0020
        /*0024*/ 	.byte	0x00, 0xf5, 0x21, 0x00


	//----- nvinfo : EIATTR_KPARAM_INFO
	.align		4
.L_165:
        /*0028*/ 	.byte	0x04, 0x17
        /*002a*/ 	.short	(.L_167 - .L_166)
.L_166:
        /*002c*/ 	.word	0x00000000
        /*0030*/ 	.short	0x0003
        /*0032*/ 	.short	0x0018
        /*0034*/ 	.byte	0x00, 0xf0, 0x11, 0x00


	//----- nvinfo : EIATTR_KPARAM_INFO
	.align		4
.L_167:
        /*0038*/ 	.byte	0x04, 0x17
        /*003a*/ 	.short	(.L_169 - .L_168)
.L_168:
        /*003c*/ 	.word	0x00000000
        /*0040*/ 	.short	0x0002
        /*0042*/ 	.short	0x0010
        /*0044*/ 	.byte	0x00, 0xf5, 0x21, 0x00


	//----- nvinfo : EIATTR_KPARAM_INFO
	.align		4
.L_169:
        /*0048*/ 	.byte	0x04, 0x17
        /*004a*/ 	.short	(.L_171 - .L_170)
.L_170:
        /*004c*/ 	.word	0x00000000
        /*0050*/ 	.short	0x0001
        /*0052*/ 	.short	0x0008
        /*0054*/ 	.byte	0x00, 0xf0, 0x11, 0x00


	//----- nvinfo : EIATTR_KPARAM_INFO
	.align		4
.L_171:
        /*0058*/ 	.byte	0x04, 0x17
        /*005a*/ 	.short	(.L_173 - .L_172)
.L_172:
        /*005c*/ 	.word	0x00000000
        /*0060*/ 	.short	0x0000
        /*0062*/ 	.short	0x0000
        /*0064*/ 	.byte	0x00, 0xf5, 0x21, 0x00


	//----- nvinfo : EIATTR_SPARSE_MMA_MASK
	.align		4
.L_173:
        /*0068*/ 	.byte	0x03, 0x50
        /*006a*/ 	.short	0x0000


	//----- nvinfo : EIATTR_MAXREG_COUNT
	.align		4
        /*006c*/ 	.byte	0x03, 0x1b
        /*006e*/ 	.short	0x00ff


	//----- nvinfo : EIATTR_MERCURY_ISA_VERSION
	.align		4
        /*0070*/ 	.byte	0x03, 0x5f
        /*0072*/ 	.short	0x0101


	//----- nvinfo : EIATTR_VRC_CTA_INIT_COUNT
	.align		4
        /*0074*/ 	.byte	0x02, 0x4a
	.zero		1
	.zero		1


	//----- nvinfo : EIATTR_EXIT_INSTR_OFFSETS
	.align		4
        /*0078*/ 	.byte	0x04, 0x1c
        /*007a*/ 	.short	(.L_175 - .L_174)


	//   ....[0]....
.L_174:
        /*007c*/ 	.word	0x00000090


	//   ....[1]....
        /*0080*/ 	.word	0x000006e0


	//   ....[2]....
        /*0084*/ 	.word	0x000009a0


	//   ....[3]....
        /*0088*/ 	.word	0x00000b40


	//   ....[4]....
        /*008c*/ 	.word	0x00000bf0


	//----- nvinfo : EIATTR_CBANK_PARAM_SIZE
	.align		4
.L_175:
        /*0090*/ 	.byte	0x03, 0x19
        /*0092*/ 	.short	0x002c


	//----- nvinfo : EIATTR_PARAM_CBANK
	.align		4
        /*0094*/ 	.byte	0x04, 0x0a
        /*0096*/ 	.short	(.L_177 - .L_176)
	.align		4
.L_176:
        /*0098*/ 	.word	index@(.nv.constant0._Z22dvc_ScaLBL_PackDenD3Q7PiiPdiS0_i)
        /*009c*/ 	.short	0x0380
        /*009e*/ 	.short	0x002c


	//----- nvinfo : EIATTR_SW_WAR
	.align		4
.L_177:
        /*00a0*/ 	.byte	0x04, 0x36
        /*00a2*/ 	.short	(.L_179 - .L_178)
.L_178:
        /*00a4*/ 	.word	0x00000008
.L_179:


//--------------------- .nv.info._Z24dvc_ScaLBL_Scalar_UnpackPiiPdS0_i --------------------------
	.section	.nv.info._Z24dvc_ScaLBL_Scalar_UnpackPiiPdS0_i,"",@"SHT_CUDA_INFO"
	.sectionflags	@""
	.align	4


	//----- nvinfo : EIATTR_CUDA_API_VERSION
	.align		4
        /*0000*/ 	.byte	0x04, 0x37
        /*0002*/ 	.short	(.L_181 - .L_180)
.L_180:
        /*0004*/ 	.word	0x00000082


	//----- nvinfo : EIATTR_KPARAM_INFO
	.align		4
.L_181:
        /*0008*/ 	.byte	0x04, 0x17
        /*000a*/ 	.short	(.L_183 - .L_182)
.L_182:
        /*000c*/ 	.word	0x00000000
        /*0010*/ 	.short	0x0004
        /*0012*/ 	.short	0x0020
        /*0014*/ 	.byte	0x00, 0xf0, 0x11, 0x00


	//----- nvinfo : EIATTR_KPARAM_INFO
	.align		4
.L_183:
        /*0018*/ 	.byte	0x04, 0x17
        /*001a*/ 	.short	(.L_185 - .L_184)
.L_184:
        /*001c*/ 	.word	0x00000000
        /*0020*/ 	.short	0x0003
        /*0022*/ 	.short	0x0018
        /*0024*/ 	.byte	0x00, 0xf5, 0x21, 0x00


	//----- nvinfo : EIATTR_KPARAM_INFO
	.align		4
.L_185:
        /*0028*/ 	.byte	0x04, 0x17
        /*002a*/ 	.short	(.L_187 - .L_186)
.L_186:
        /*002c*/ 	.word	0x00000000
        /*0030*/ 	.short	0x0002
        /*0032*/ 	.short	0x0010
        /*0034*/ 	.byte	0x00, 0xf5, 0x21, 0x00


	//----- nvinfo : EIATTR_KPARAM_INFO
	.align		4
.L_187:
        /*0038*/ 	.byte	0x04, 0x17
        /*003a*/ 	.short	(.L_189 - .L_188)
.L_188:
        /*003c*/ 	.word	0x00000000
        /*0040*/ 	.short	0x0001
        /*0042*/ 	.short	0x0008
        /*0044*/ 	.byte	0x00, 0xf0, 0x11, 0x00


	//----- nvinfo : EIATTR_KPARAM_INFO
	.align		4
.L_189:
        /*0048*/ 	.byte	0x04, 0x17
        /*004a*/ 	.short	(.L_191 - .L_190)
.L_190:
        /*004c*/ 	.word	0x00000000
        /*0050*/ 	.short	0x0000
        /*0052*/ 	.short	0x0000
        /*0054*/ 	.byte	0x00, 0xf5, 0x21, 0x00


	//----- nvinfo : EIATTR_SPARSE_MMA_MASK
	.align		4
.L_191:
        /*0058*/ 	.byte	0x03, 0x50
        /*005a*/ 	.short	0x0000


	//----- nvinfo : EIATTR_MAXREG_COUNT
	.align		4
        /*005c*/ 	.byte	0x03, 0x1b
        /*005e*/ 	.short	0x00ff


	//----- nvinfo : EIATTR_MERCURY_ISA_VERSION
	.align		4
        /*0060*/ 	.byte	0x03, 0x5f
        /*0062*/ 	.short	0x0101


	//----- nvinfo : EIATTR_VRC_CTA_INIT_COUNT
	.align		4
        /*0064*/ 	.byte	0x02, 0x4a
	.zero		1
	.zero		1


	//----- nvinfo : EIATTR_EXIT_INSTR_OFFSETS
	.align		4
        /*0068*/ 	.byte	0x04, 0x1c
        /*006a*/ 	.short	(.L_193 - .L_192)


	//   ....[0]....
.L_192:
        /*006c*/ 	.word	0x00000070


	//   ....[1]....
        /*0070*/ 	.word	0x00000120


	//----- nvinfo : EIATTR_CBANK_PARAM_SIZE
	.align		4
.L_193:
        /*0074*/ 	.byte	0x03, 0x19
        /*0076*/ 	.short	0x0024


	//----- nvinfo : EIATTR_PARAM_CBANK
	.align		4
        /*0078*/ 	.byte	0x04, 0x0a
        /*007a*/ 	.short	(.L_195 - .L_194)
	.align		4
.L_194:
        /*007c*/ 	.word	index@(.nv.constant0._Z24dvc_ScaLBL_Scalar_UnpackPiiPdS0_i)
        /*0080*/ 	.short	0x0380
        /*0082*/ 	.short	0x0024


	//----- nvinfo : EIATTR_SW_WAR
	.align		4
.L_195:
        /*0084*/ 	.byte	0x04, 0x36
        /*0086*/ 	.short	(.L_197 - .L_196)
.L_196:
        /*0088*/ 	.word	0x00000008
.L_197:


//--------------------- .nv.info._Z22dvc_ScaLBL_Scalar_PackPiiPdS0_i --------------------------
	.section	.nv.info._Z22dvc_ScaLBL_Scalar_PackPiiPdS0_i,"",@"SHT_CUDA_INFO"
	.sectionflags	@""
	.align	4


	//----- nvinfo : EIATTR_CUDA_API_VERSION
	.align		4
        /*0000*/ 	.byte	0x04, 0x37
        /*0002*/ 	.short	(.L_199 - .L_198)
.L_198:
        /*0004*/ 	.word	0x00000082


	//----- nvinfo : EIATTR_KPARAM_INFO
	.align		4
.L_199:
        /*0008*/ 	.byte	0x04, 0x17
        /*000a*/ 	.short	(.L_201 - .L_200)
.L_200:
        /*000c*/ 	.word	0x00000000
        /*0010*/ 	.short	0x0004
        /*0012*/ 	.short	0x0020
        /*0014*/ 	.byte	0x00, 0xf0, 0x11, 0x00


	//----- nvinfo : EIATTR_KPARAM_INFO
	.align		4
.L_201:
        /*0018*/ 	.byte	0x04, 0x17
        /*001a*/ 	.short	(.L_203 - .L_202)
.L_202:
        /*001c*/ 	.word	0x00000000
        /*0020*/ 	.short	0x0003
        /*0022*/ 	.short	0x0018
        /*0024*/ 	.byte	0x00, 0xf5, 0x21, 0x00


	//----- nvinfo : EIATTR_KPARAM_INFO
	.align		4
.L_203:
        /*0028*/ 	.byte	0x04, 0x17
        /*002a*/ 	.short	(.L_205 - .L_204)
.L_204:
        /*002c*/ 	.word	0x00000000
        /*0030*/ 	.short	0x0002
        /*0032*/ 	.short	0x0010
        /*0034*/ 	.byte	0x00, 0xf5, 0x21, 0x00


	//----- nvinfo : EIATTR_KPARAM_INFO
	.align		4
.L_205:
        /*0038*/ 	.byte	0x04, 0x17
        /*003a*/ 	.short	(.L_207 - .L_206)
.L_206:
        /*003c*/ 	.word	0x00000000
        /*0040*/ 	.short	0x0001
        /*0042*/ 	.short	0x0008
        /*0044*/ 	.byte	0x00, 0xf0, 0x11, 0x00


	//----- nvinfo : EIATTR_KPARAM_INFO
	.align		4
.L_207:
        /*0048*/ 	.byte	0x04, 0x17
        /*004a*/ 	.short	(.L_209 - .L_208)
.L_208:
        /*004c*/ 	.word	0x00000000
        /*0050*/ 	.short	0x0000
        /*0052*/ 	.short	0x0000
        /*0054*/ 	.byte	0x00, 0xf5, 0x21, 0x00


	//----- nvinfo : EIATTR_SPARSE_MMA_MASK
	.align		4
.L_209:
        /*0058*/ 	.byte	0x03, 0x50
        /*005a*/ 	.short	0x0000


	//----- nvinfo : EIATTR_MAXREG_COUNT
	.align		4
        /*005c*/ 	.byte	0x03, 0x1b
        /*005e*/ 	.short	0x00ff


	//----- nvinfo : EIATTR_MERCURY_ISA_VERSION
	.align		4
        /*0060*/ 	.byte	0x03, 0x5f
        /*0062*/ 	.short	0x0101


	//----- nvinfo : EIATTR_VRC_CTA_INIT_COUNT
	.align		4
        /*0064*/ 	.byte	0x02, 0x4a
	.zero		1
	.zero		1


	//----- nvinfo : EIATTR_EXIT_INSTR_OFFSETS
	.align		4
        /*0068*/ 	.byte	0x04, 0x1c
        /*006a*/ 	.short	(.L_211 - .L_210)


	//   ....[0]....
.L_210:
        /*006c*/ 	.word	0x00000070


	//   ....[1]....
        /*0070*/ 	.word	0x00000120


	//----- nvinfo : EIATTR_CBANK_PARAM_SIZE
	.align		4
.L_211:
        /*0074*/ 	.byte	0x03, 0x19
        /*0076*/ 	.short	0x0024


	//----- nvinfo : EIATTR_PARAM_CBANK
	.align		4
        /*0078*/ 	.byte	0x04, 0x0a
        /*007a*/ 	.short	(.L_213 - .L_212)
	.align		4
.L_212:
        /*007c*/ 	.word	index@(.nv.constant0._Z22dvc_ScaLBL_Scalar_PackPiiPdS0_i)
        /*0080*/ 	.short	0x0380
        /*0082*/ 	.short	0x0024


	//----- nvinfo : EIATTR_SW_WAR
	.align		4
.L_213:
        /*0084*/ 	.byte	0x04, 0x36
        /*0086*/ 	.short	(.L_215 - .L_214)
.L_214:
        /*0088*/ 	.word	0x00000008
.L_215:


//--------------------- .nv.callgraph             --------------------------
	.section	.nv.callgraph,"",@"SHT_CUDA_CALLGRAPH"
	.align	4
	.sectionentsize	8
	.align		4
        /*0000*/ 	.word	0x00000000
	.align		4
        /*0004*/ 	.word	0xffffffff
	.align		4
        /*0008*/ 	.word	0x00000000
	.align		4
        /*000c*/ 	.word	0xfffffffe
	.align		4
        /*0010*/ 	.word	0x00000000
	.align		4
        /*0014*/ 	.word	0xfffffffd
	.align		4
        /*0018*/ 	.word	0x00000000
	.align		4
        /*001c*/ 	.word	0xfffffffc


//--------------------- .text._Z23dvc_ScaLBL_D3Q7_DensityPcPdS0_S0_iii --------------------------
	.section	.text._Z23dvc_ScaLBL_D3Q7_DensityPcPdS0_S0_iii,"ax",@progbits
	.align	128
        .global         _Z23dvc_ScaLBL_D3Q7_DensityPcPdS0_S0_iii
        .type           _Z23dvc_ScaLBL_D3Q7_DensityPcPdS0_S0_iii,@function
        .size           _Z23dvc_ScaLBL_D3Q7_DensityPcPdS0_S0_iii,(.L_x_44 - _Z23dvc_ScaLBL_D3Q7_DensityPcPdS0_S0_iii)
        .other          _Z23dvc_ScaLBL_D3Q7_DensityPcPdS0_S0_iii,@"STO_CUDA_ENTRY STV_DEFAULT"
_Z23dvc_ScaLBL_D3Q7_DensityPcPdS0_S0_iii:
.text._Z23dvc_ScaLBL_D3Q7_DensityPcPdS0_S0_iii:
[----:B------:R-:W-:Y:S08]  /*0000*/  LDC R1, c[0x0][0x37c] ;  /* 0x0000df00ff017b82 */ /* 0x000ff00000000800 */
[----:B------:R-:W0:Y:S01]  /*0010*/  LDC R8, c[0x0][0x3a8] ;  /* 0x0000ea00ff087b82 */ /* 0x000e220000000800 */
[----:B------:R-:W1:Y:S02]  /*0020*/  LDCU.64 UR4, c[0x0][0x3a0] ;  /* 0x00007400ff0477ac */ /* 0x000e640008000a00 */
[----:B-1----:R-:W-:-:S06]  /*0030*/  UIMAD UR4, UR5, UR4, URZ ;  /* 0x00000004050472a4 */ /* 0x002fcc000f8e02ff */
[----:B0-----:R-:W-:-:S05]  /*0040*/  IMAD R9, R8, UR4, RZ ;  /* 0x0000000408097c24 */ /* 0x001fca000f8e02ff */
[----:B------:R-:W-:-:S13]  /*0050*/  ISETP.GE.AND P0, PT, R9, -0x117ff, PT ;  /* 0xfffee8010900780c */ /* 0x000fda0003f06270 */
[----:B------:R-:W-:Y:S05]  /*0060*/  @!P0 EXIT ;  /* 0x000000000000894d */ /* 0x000fea0003800000 */
[----:B------:R-:W-:Y:S01]  /*0070*/  HFMA2 R8, -RZ, RZ, 0, 0 ;  /* 0x00000000ff087431 */ /* 0x000fe200000001ff */
[----:B------:R-:W0:Y:S01]  /*0080*/  S2R R10, SR_CTAID.X ;  /* 0x00000000000a7919 */ /* 0x000e220000002500 */
[----:B------:R-:W1:Y:S01]  /*0090*/  LDC R12, c[0x0][0x360] ;  /* 0x0000d800ff0c7b82 */ /* 0x000e620000000800 */
[----:B------:R-:W2:Y:S02]  /*00a0*/  LDCU.64 UR6, c[0x0][0x358] ;  /* 0x00006b00ff0677ac */ /* 0x000ea40008000a00 */
[----:B------:R-:W-:-:S05]  /*00b0*/  IMAD.HI R0, R9, -0x15f15f15, R8 ;  /* 0xea0ea0eb09007827 */ /* 0x000fca00078e0208 */
[----:B------:R-:W-:-:S04]  /*00c0*/  SHF.R.U32.HI R3, RZ, 0x1f, R0 ;  /* 0x0000001fff037819 */ /* 0x000fc80000011600 */
[----:B------:R-:W-:Y:S02]  /*00d0*/  LEA.HI.SX32 R3, R0, R3, 0x10 ;  /* 0x0000000300037211 */ /* 0x000fe400078f82ff */
[----:B------:R-:W-:Y:S02]  /*00e0*/  MOV R0, RZ ;  /* 0x000000ff00007202 */ /* 0x000fe40000000f00 */
[C---:B------:R-:W-:Y:S02]  /*00f0*/  ISETP.GE.U32.AND P0, PT, R3.reuse, 0x3, PT ;  /* 0x000000030300780c */ /* 0x040fe40003f06070 */
[----:B------:R-:W-:-:S04]  /*0100*/  IADD3 R6, PT, PT, R3, 0x1, RZ ;  /* 0x0000000103067810 */ /* 0x000fc80007ffe0ff */
[----:B------:R-:W-:Y:S01]  /*0110*/  LOP3.LUT R2, R6, 0x3, RZ, 0xc0, !PT ;  /* 0x0000000306027812 */ /* 0x000fe200078ec0ff */
[----:B0-----:R-:W-:-:S06]  /*0120*/  IMAD R3, R3, R10, R10 ;  /* 0x0000000a03037224 */ /* 0x001fcc00078e020a */
[----:B--2---:R-:W-:Y:S05]  /*0130*/  @!P0 BRA `(.L_x_0) ;  /* 0x0000000800708947 */ /* 0x004fea0003800000 */
[----:B------:R-:W0:Y:S01]  /*0140*/  S2R R13, SR_TID.X ;  /* 0x00000000000d7919 */ /* 0x000e220000002100 */
[C---:B------:R-:W-:Y:S01]  /*0150*/  IADD3 R4, PT, PT, R3.reuse, 0x2, RZ ;  /* 0x0000000203047810 */ /* 0x040fe20007ffe0ff */
[CC--:B-1----:R-:W-:Y:S01]  /*0160*/  IMAD R7, R3.reuse, R12.reuse, R12 ;  /* 0x0000000c03077224 */ /* 0x0c2fe200078e020c */
[----:B------:R-:W-:Y:S01]  /*0170*/  IADD3 R5, PT, PT, R3, 0x3, RZ ;  /* 0x0000000303057810 */ /* 0x000fe20007ffe0ff */
[-C--:B------:R-:W-:Y:S01]  /*0180*/  IMAD R11, R10, R12.reuse, RZ ;  /* 0x0000000c0a0b7224 */ /* 0x080fe200078e02ff */
[----:B------:R-:W-:Y:S01]  /*0190*/  LOP3.LUT R0, R6, 0xfffffffc, RZ, 0xc0, !PT ;  /* 0xfffffffc06007812 */ /* 0x000fe200078ec0ff */
[----:B------:R-:W1:Y:S03]  /*01a0*/  LDCU.64 UR4, c[0x0][0x380] ;  /* 0x00007000ff0477ac */ /* 0x000e660008000a00 */
[----:B------:R-:W-:Y:S01]  /*01b0*/  IADD3 R26, PT, PT, -R0, RZ, RZ ;  /* 0x000000ff001a7210 */ /* 0x000fe20007ffe1ff */
[-CC-:B0-----:R-:W-:Y:S01]  /*01c0*/  IMAD R4, R4, R12.reuse, R13.reuse ;  /* 0x0000000c04047224 */ /* 0x181fe200078e020d */
[----:B------:R-:W-:Y:S01]  /*01d0*/  IADD3 R7, PT, PT, R7, R13, RZ ;  /* 0x0000000d07077210 */ /* 0x000fe20007ffe0ff */
[----:B------:R-:W-:-:S02]  /*01e0*/  IMAD R5, R5, R12, R13 ;  /* 0x0000000c05057224 */ /* 0x000fc400078e020d */
[----:B-1----:R-:W-:-:S07]  /*01f0*/  IMAD R6, R6, R11, R13 ;  /* 0x0000000b06067224 */ /* 0x002fce00078e020d */
.L_x_9:
[-C--:B------:R-:W-:Y:S01]  /*0200*/  ISETP.GE.AND P3, PT, R6, R9.reuse, PT ;  /* 0x000000090600720c */ /* 0x080fe20003f66270 */
[----:B------:R-:W-:Y:S01]  /*0210*/  BSSY.RECONVERGENT B0, `(.L_x_1) ;  /* 0x0000023000007945 */ /* 0x000fe20003800200 */
[-C--:B------:R-:W-:Y:S02]  /*0220*/  ISETP.GE.AND P0, PT, R7, R9.reuse, PT ;  /* 0x000000090700720c */ /* 0x080fe40003f06270 */
[-C--:B------:R-:W-:Y:S02]  /*0230*/  ISETP.GE.AND P1, PT, R4, R9.reuse, PT ;  /* 0x000000090400720c */ /* 0x080fe40003f26270 */
[----:B------:R-:W-:-:S07]  /*0240*/  ISETP.GE.AND P2, PT, R5, R9, PT ;  /* 0x000000090500720c */ /* 0x000fce0003f46270 */
[----:B------:R-:W-:Y:S06]  /*0250*/  @P3 BRA `(.L_x_2) ;  /* 0x0000000000783947 */ /* 0x000fec0003800000 */
[----:B------:R-:W-:-:S04]  /*0260*/  IADD3 R10, P3, PT, R6, UR4, RZ ;  /* 0x00000004060a7c10 */ /* 0x000fc8000ff7e0ff */
[----:B------:R-:W-:-:S05]  /*0270*/  LEA.HI.X.SX32 R11, R6, UR5, 0x1, P3 ;  /* 0x00000005060b7c11 */ /* 0x000fca00098f0eff */
[----:B------:R-:W2:Y:S02]  /*0280*/  LDG.E.S8 R10, desc[UR6][R10.64] ;  /* 0x000000060a0a7981 */ /* 0x000ea4000c1e1300 */
[----:B--2---:R-:W-:-:S13]  /*0290*/  ISETP.GE.AND P3, PT, R10, 0x1, PT ;  /* 0x000000010a00780c */ /* 0x004fda0003f66270 */
[----:B------:R-:W-:Y:S05]  /*02a0*/  @!P3 BRA `(.L_x_2) ;  /* 0x000000000064b947 */ /* 0x000fea0003800000 */
[----:B------:R-:W0:Y:S08]  /*02b0*/  LDC.64 R12, c[0x0][0x388] ;  /* 0x0000e200ff0c7b82 */ /* 0x000e300000000a00 */
[----:B------:R-:W1:Y:S01]  /*02c0*/  LDC.64 R24, c[0x0][0x390] ;  /* 0x0000e400ff187b82 */ /* 0x000e620000000a00 */
[----:B0-----:R-:W-:-:S05]  /*02d0*/  IMAD.WIDE R12, R6, 0x8, R12 ;  /* 0x00000008060c7825 */ /* 0x001fca00078e020c */
[----:B------:R-:W2:Y:S01]  /*02e0*/  LDG.E.64 R22, desc[UR6][R12.64] ;  /* 0x000000060c167981 */ /* 0x000ea2000c1e1b00 */
[----:B-1----:R-:W-:-:S05]  /*02f0*/  IMAD.WIDE R24, R6, 0x8, R24 ;  /* 0x0000000806187825 */ /* 0x002fca00078e0218 */
[----:B------:R0:W2:Y:S01]  /*0300*/  LDG.E.64 R10, desc[UR6][R24.64] ;  /* 0x00000006180a7981 */ /* 0x0000a2000c1e1b00 */
[----:B------:R-:W-:-:S05]  /*0310*/  IMAD.WIDE R14, R9, 0x8, R12 ;  /* 0x00000008090e7825 */ /* 0x000fca00078e020c */
[----:B------:R1:W3:Y:S01]  /*0320*/  LDG.E.64 R20, desc[UR6][R14.64] ;  /* 0x000000060e147981 */ /* 0x0002e2000c1e1b00 */
[----:B0-----:R-:W-:-:S05]  /*0330*/  IMAD.WIDE R24, R9, 0x8, R24 ;  /* 0x0000000809187825 */ /* 0x001fca00078e0218 */
[----:B------:R-:W4:Y:S01]  /*0340*/  LDG.E.64 R12, desc[UR6][R24.64] ;  /* 0x00000006180c7981 */ /* 0x000f22000c1e1b00 */
[----:B-1----:R-:W-:-:S05]  /*0350*/  IMAD.WIDE R14, R9, 0x8, R14 ;  /* 0x00000008090e7825 */ /* 0x002fca00078e020e */
[----:B------:R-:W5:Y:S01]  /*0360*/  LDG.E.64 R16, desc[UR6][R14.64] ;  /* 0x000000060e107981 */ /* 0x000f62000c1e1b00 */
[----:B------:R-:W-:-:S04]  /*0370*/  IMAD.WIDE R18, R9, 0x8, R24 ;  /* 0x0000000809127825 */ /* 0x000fc800078e0218 */
[----:B------:R-:W-:Y:S02]  /*0380*/  IMAD.WIDE R28, R9, 0x8, R14 ;  /* 0x00000008091c7825 */ /* 0x000fe400078e020e */
[----:B------:R-:W5:Y:S04]  /*0390*/  LDG.E.64 R18, desc[UR6][R18.64] ;  /* 0x0000000612127981 */ /* 0x000f68000c1e1b00 */
[----:B------:R-:W5:Y:S01]  /*03a0*/  LDG.E.64 R28, desc[UR6][R28.64] ;  /* 0x000000061c1c7981 */ /* 0x000f62000c1e1b00 */
[----:B--2---:R-:W-:-:S08]  /*03b0*/  DADD R10, R22, R10 ;  /* 0x00000000160a7229 */ /* 0x004fd0000000000a */
[----:B---3--:R-:W-:-:S08]  /*03c0*/  DADD R10, R20, R10 ;  /* 0x00000000140a7229 */ /* 0x008fd0000000000a */
[----:B----4-:R-:W-:Y:S02]  /*03d0*/  DADD R12, R12, R10 ;  /* 0x000000000c0c7229 */ /* 0x010fe4000000000a */
[----:B------:R-:W0:Y:S06]  /*03e0*/  LDC.64 R10, c[0x0][0x398] ;  /* 0x0000e600ff0a7b82 */ /* 0x000e2c0000000a00 */
[----:B-----5:R-:W-:-:S08]  /*03f0*/  DADD R12, R16, R12 ;  /* 0x00000000100c7229 */ /* 0x020fd0000000000c */
[----:B------:R-:W-:-:S08]  /*0400*/  DADD R12, R18, R12 ;  /* 0x00000000120c7229 */ /* 0x000fd0000000000c */
[----:B------:R-:W-:Y:S01]  /*0410*/  DADD R12, R28, R12 ;  /* 0x000000001c0c7229 */ /* 0x000fe2000000000c */
[----:B0-----:R-:W-:-:S06]  /*0420*/  IMAD.WIDE R10, R6, 0x8, R10 ;  /* 0x00000008060a7825 */ /* 0x001fcc00078e020a */
[----:B------:R0:W-:Y:S04]  /*0430*/  STG.E.64 desc[UR6][R10.64], R12 ;  /* 0x0000000c0a007986 */ /* 0x0001e8000c101b06 */
.L_x_2:
[----:B------:R-:W-:Y:S05]  /*0440*/  BSYNC.RECONVERGENT B0 ;  /* 0x0000000000007941 */ /* 0x000fea0003800200 */
.L_x_1:
[----:B------:R-:W-:Y:S04]  /*0450*/  BSSY.RECONVERGENT B0, `(.L_x_3) ;  /* 0x0000020000007945 */ /* 0x000fe80003800200 */
[----:B------:R-:W-:Y:S05]  /*0460*/  @P0 BRA `(.L_x_4) ;  /* 0x0000000000780947 */ /* 0x000fea0003800000 */
[----:B0-----:R-:W-:-:S04]  /*0470*/  IADD3 R10, P0, PT, R7, UR4, RZ ;  /* 0x00000004070a7c10 */ /* 0x001fc8000ff1e0ff */
        /* <DEDUP_REMOVED lines=29> */
.L_x_4:
[----:B------:R-:W-:Y:S05]  /*0650*/  BSYNC.RECONVERGENT B0 ;  /* 0x0000000000007941 */ /* 0x000fea0003800200 */
.L_x_3:
[----:B------:R-:W-:Y:S04]  /*0660*/  BSSY.RECONVERGENT B0, `(.L_x_5) ;  /* 0x0000020000007945 */ /* 0x000fe80003800200 */
[----:B------:R-:W-:Y:S05]  /*0670*/  @P1 BRA `(.L_x_6) ;  /* 0x0000000000781947 */ /* 0x000fea0003800000 */
[----:B01----:R-:W-:-:S04]  /*0680*/  IADD3 R10, P0, PT, R4, UR4, RZ ;  /* 0x00000004040a7c10 */ /* 0x003fc8000ff1e0ff */
        /* <DEDUP_REMOVED lines=29> */
.L_x_6:
[----:B------:R-:W-:Y:S05]  /*0860*/  BSYNC.RECONVERGENT B0 ;  /* 0x0000000000007941 */ /* 0x000fea0003800200 */
.L_x_5:
[----:B------:R-:W-:Y:S04]  /*0870*/  BSSY.RECONVERGENT B0, `(.L_x_7) ;  /* 0x0000020000007945 */ /* 0x000fe80003800200 */
[----:B------:R-:W-:Y:S05]  /*0880*/  @P2 BRA `(.L_x_8) ;  /* 0x0000000000782947 */ /* 0x000fea0003800000 */
[----:B012---:R-:W-:-:S04]  /*0890*/  IADD3 R10, P0, PT, R5, UR4, RZ ;  /* 0x00000004050a7c10 */ /* 0x007fc8000ff1e0ff */
        /* <DEDUP_REMOVED lines=29> */
.L_x_8:
[----:B------:R-:W-:Y:S05]  /*0a70*/  BSYNC.RECONVERGENT B0 ;  /* 0x0000000000007941 */ /* 0x000fea0003800200 */
.L_x_7:
[----:B0123--:R-:W0:Y:S01]  /*0a80*/  LDC R10, c[0x0][0x360] ;  /* 0x0000d800ff0a7b82 */ /* 0x00fe220000000800 */
[----:B------:R-:W-:-:S04]  /*0a90*/  IADD3 R26, PT, PT, R26, 0x4, RZ ;  /* 0x000000041a1a7810 */ /* 0x000fc80007ffe0ff */
[----:B------:R-:W-:Y:S02]  /*0aa0*/  ISETP.NE.AND P0, PT, R26, RZ, PT ;  /* 0x000000ff1a00720c */ /* 0x000fe40003f05270 */
[C---:B0-----:R-:W-:Y:S02]  /*0ab0*/  LEA R7, R10.reuse, R7, 0x2 ;  /* 0x000000070a077211 */ /* 0x041fe400078e10ff */
[C---:B------:R-:W-:Y:S02]  /*0ac0*/  LEA R4, R10.reuse, R4, 0x2 ;  /* 0x000000040a047211 */ /* 0x040fe400078e10ff */
[C---:B------:R-:W-:Y:S02]  /*0ad0*/  LEA R5, R10.reuse, R5, 0x2 ;  /* 0x000000050a057211 */ /* 0x040fe400078e10ff */
[----:B------:R-:W-:-:S05]  /*0ae0*/  LEA R6, R10, R6, 0x2 ;  /* 0x000000060a067211 */ /* 0x000fca00078e10ff */
[----:B------:R-:W-:Y:S05]  /*0af0*/  @P0 BRA `(.L_x_9) ;  /* 0xfffffff400c00947 */ /* 0x000fea000383ffff */
.L_x_0:
[----:B------:R-:W-:-:S13]  /*0b00*/  ISETP.NE.AND P0, PT, R2, RZ, PT ;  /* 0x000000ff0200720c */ /* 0x000fda0003f05270 */
[----:B------:R-:W-:Y:S05]  /*0b10*/  @!P0 EXIT ;  /* 0x000000000000894d */ /* 0x000fea0003800000 */
[----:B------:R-:W0:Y:S01]  /*0b20*/  S2R R15, SR_TID.X ;  /* 0x00000000000f7919 */ /* 0x000e220000002100 */
[----:B------:R-:W2:Y:S01]  /*0b30*/  LDC.64 R4, c[0x0][0x388] ;  /* 0x0000e200ff047b82 */ /* 0x000ea20000000a00 */
[----:B------:R-:W0:Y:S01]  /*0b40*/  LDCU UR4, c[0x0][0x360] ;  /* 0x00006c00ff0477ac */ /* 0x000e220008000800 */
[----:B------:R-:W-:Y:S01]  /*0b50*/  IADD3 R0, PT, PT, R3, R0, RZ ;  /* 0x0000000003007210 */ /* 0x000fe20007ffe0ff */
[----:B------:R-:W3:Y:S05]  /*0b60*/  LDCU.64 UR8, c[0x0][0x380] ;  /* 0x00007000ff0877ac */ /* 0x000eea0008000a00 */
[----:B------:R-:W4:Y:S08]  /*0b70*/  LDC.64 R6, c[0x0][0x390] ;  /* 0x0000e400ff067b82 */ /* 0x000f300000000a00 */
[----:B------:R-:W1:Y:S01]  /*0b80*/  LDC.64 R10, c[0x0][0x398] ;  /* 0x0000e600ff0a7b82 */ /* 0x000e620000000a00 */
[----:B0-----:R-:W-:Y:S01]  /*0b90*/  IMAD R15, R0, UR4, R15 ;  /* 0x00000004000f7c24 */ /* 0x001fe2000f8e020f */
[----:B---3--:R-:W-:-:S07]  /*0ba0*/  IADD3 R0, PT, PT, -R2, RZ, RZ ;  /* 0x000000ff02007210 */ /* 0x008fce0007ffe1ff */
.L_x_12:
[----:B------:R-:W-:Y:S01]  /*0bb0*/  ISETP.GE.AND P0, PT, R15, R9, PT ;  /* 0x000000090f00720c */ /* 0x000fe20003f06270 */
[----:B------:R-:W-:Y:S01]  /*0bc0*/  BSSY.RECONVERGENT B0, `(.L_x_10) ;  /* 0x000001f000007945 */ /* 0x000fe20003800200 */
[----:B------:R-:W-:-:S04]  /*0bd0*/  IADD3 R0, PT, PT, R0, 0x1, RZ ;  /* 0x0000000100007810 */ /* 0x000fc80007ffe0ff */
[----:B------:R-:W-:-:S07]  /*0be0*/  ISETP.NE.AND P1, PT, R0, RZ, PT ;  /* 0x000000ff0000720c */ /* 0x000fce0003f25270 */
[----:B0-----:R-:W-:Y:S06]  /*0bf0*/  @P0 BRA `(.L_x_11) ;  /* 0x00000000006c0947 */ /* 0x001fec0003800000 */
[----:B------:R-:W-:-:S04]  /*0c00*/  IADD3 R2, P0, PT, R15, UR8, RZ ;  /* 0x000000080f027c10 */ /* 0x000fc8000ff1e0ff */
[----:B------:R-:W-:-:S05]  /*0c10*/  LEA.HI.X.SX32 R3, R15, UR9, 0x1, P0 ;  /* 0x000000090f037c11 */ /* 0x000fca00080f0eff */
[----:B------:R-:W3:Y:S02]  /*0c20*/  LDG.E.S8 R2, desc[UR6][R2.64] ;  /* 0x0000000602027981 */ /* 0x000ee4000c1e1300 */
[----:B---3--:R-:W-:-:S13]  /*0c30*/  ISETP.GE.AND P0, PT, R2, 0x1, PT ;  /* 0x000000010200780c */ /* 0x008fda0003f06270 */
[----:B------:R-:W-:Y:S05]  /*0c40*/  @!P0 BRA `(.L_x_11) ;  /* 0x0000000000588947 */ /* 0x000fea0003800000 */
[----:B--2---:R-:W-:-:S04]  /*0c50*/  IMAD.WIDE R26, R15, 0x8, R4 ;  /* 0x000000080f1a7825 */ /* 0x004fc800078e0204 */
[----:B----4-:R-:W-:Y:S01]  /*0c60*/  IMAD.WIDE R18, R15, 0x8, R6 ;  /* 0x000000080f127825 */ /* 0x010fe200078e0206 */
[----:B------:R-:W2:Y:S04]  /*0c70*/  LDG.E.64 R2, desc[UR6][R26.64] ;  /* 0x000000061a027981 */ /* 0x000ea8000c1e1b00 */
[----:B-1----:R-:W2:Y:S01]  /*0c80*/  LDG.E.64 R12, desc[UR6][R18.64] ;  /* 0x00000006120c7981 */ /* 0x002ea2000c1e1b00 */
[----:B------:R-:W-:-:S05]  /*0c90*/  IMAD.WIDE R28, R9, 0x8, R26 ;  /* 0x00000008091c7825 */ /* 0x000fca00078e021a */
[----:B------:R-:W3:Y:S01]  /*0ca0*/  LDG.E.64 R16, desc[UR6][R28.64] ;  /* 0x000000061c107981 */ /* 0x000ee2000c1e1b00 */
[----:B------:R-:W-:-:S05]  /*0cb0*/  IMAD.WIDE R20, R9, 0x8, R18 ;  /* 0x0000000809147825 */ /* 0x000fca00078e0212 */
[----:B------:R0:W4:Y:S01]  /*0cc0*/  LDG.E.64 R18, desc[UR6][R20.64] ;  /* 0x0000000614127981 */ /* 0x000122000c1e1b00 */
[----:B------:R-:W-:-:S05]  /*0cd0*/  IMAD.WIDE R24, R9, 0x8, R28 ;  /* 0x0000000809187825 */ /* 0x000fca00078e021c */
[----:B------:R-:W5:Y:S01]  /*0ce0*/  LDG.E.64 R22, desc[UR6][R24.64] ;  /* 0x0000000618167981 */ /* 0x000f62000c1e1b00 */
[----:B0-----:R-:W-:-:S04]  /*0cf0*/  IMAD.WIDE R20, R9, 0x8, R20 ;  /* 0x0000000809147825 */ /* 0x001fc800078e0214 */
[----:B------:R-:W-:Y:S02]  /*0d00*/  IMAD.WIDE R26, R9, 0x8, R24 ;  /* 0x00000008091a7825 */ /* 0x000fe400078e0218 */
[----:B------:R-:W5:Y:S04]  /*0d10*/  LDG.E.64 R20, desc[UR6][R20.64] ;  /* 0x0000000614147981 */ /* 0x000f68000c1e1b00 */
[----:B------:R-:W5:Y:S01]  /*0d20*/  LDG.E.64 R26, desc[UR6][R26.64] ;  /* 0x000000061a1a7981 */ /* 0x000f62000c1e1b00 */
[----:B--2---:R-:W-:Y:S01]  /*0d30*/  DADD R2, R2, R12 ;  /* 0x0000000002027229 */ /* 0x004fe2000000000c */
[----:B------:R-:W-:-:S07]  /*0d40*/  IMAD.WIDE R12, R15, 0x8, R10 ;  /* 0x000000080f0c7825 */ /* 0x000fce00078e020a */
[----:B---3--:R-:W-:-:S08]  /*0d50*/  DADD R2, R16, R2 ;  /* 0x0000000010027229 */ /* 0x008fd00000000002 */
[----:B----4-:R-:W-:-:S08]  /*0d60*/  DADD R2, R18, R2 ;  /* 0x0000000012027229 */ /* 0x010fd00000000002 */
[----:B-----5:R-:W-:-:S08]  /*0d70*/  DADD R2, R22, R2 ;  /* 0x0000000016027229 */ /* 0x020fd00000000002 */
[----:B------:R-:W-:-:S08]  /*0d80*/  DADD R2, R20, R2 ;  /* 0x0000000014027229 */ /* 0x000fd00000000002 */
[----:B------:R-:W-:-:S07]  /*0d90*/  DADD R2, R26, R2 ;  /* 0x000000001a027229 */ /* 0x000fce0000000002 */
[----:B------:R0:W-:Y:S04]  /*0da0*/  STG.E.64 desc[UR6][R12.64], R2 ;  /* 0x000000020c007986 */ /* 0x0001e8000c101b06 */
.L_x_11:
[----:B------:R-:W-:Y:S05]  /*0db0*/  BSYNC.RECONVERGENT B0 ;  /* 0x0000000000007941 */ /* 0x000fea0003800200 */
.L_x_10:
[----:B------:R-:W-:Y:S01]  /*0dc0*/  IADD3 R15, PT, PT, R15, UR4, RZ ;  /* 0x000000040f0f7c10 */ /* 0x000fe2000fffe0ff */
[----:B------:R-:W-:Y:S06]  /*0dd0*/  @P1 BRA `(.L_x_12) ;  /* 0xfffffffc00741947 */ /* 0x000fec000383ffff */
[----:B------:R-:W-:Y:S05]  /*0de0*/  EXIT ;  /* 0x000000000000794d */ /* 0x000fea0003800000 */
.L_x_13:
[----:B------:R-:W-:-:S00]  /*0df0*/  BRA `(.L_x_13) ;  /* 0xfffffffc00fc7947 */ /* 0x000fc0000383ffff */
[----:B------:R-:W-:-:S00]  /*0e00*/  NOP ;  /* 0x0000000000007918 */ /* 0x000fc00000000000 */
[----:B------:R-:W-:-:S00]  /*0e10*/  NOP ;  /* 0x0000000000007918 */ /* 0x000fc00000000000 */
[----:B------:R-:W-:-:S00]  /*0e20*/  NOP ;  /* 0x0000000000007918 */ /* 0x000fc00000000000 */
[----:B------:R-:W-:-:S00]  /*0e30*/  NOP ;  /* 0x0000000000007918 */ /* 0x000fc00000000000 */
[----:B------:R-:W-:-:S00]  /*0e40*/  NOP ;  /* 0x0000000000007918 */ /* 0x000fc00000000000 */
[----:B------:R-:W-:-:S00]  /*0e50*/  NOP ;  /* 0x0000000000007918 */ /* 0x000fc00000000000 */
[----:B------:R-:W-:-:S00]  /*0e60*/  NOP ;  /* 0x0000000000007918 */ /* 0x000fc00000000000 */
[----:B------:R-:W-:-:S00]  /*0e70*/  NOP ;  /* 0x0000000000007918 */ /* 0x000fc00000000000 */
.L_x_44:


//--------------------- .text._Z20dvc_ScaLBL_D3Q7_SwapPcPdS0_iii --------------------------
	.section	.text._Z20dvc_ScaLBL_D3Q7_SwapPcPdS0_iii,"ax",@progbits
	.align	128
        .global         _Z20dvc_ScaLBL_D3Q7_SwapPcPdS0_iii
        .type           _Z20dvc_ScaLBL_D3Q7_SwapPcPdS0_iii,@function
        .size           _Z20dvc_ScaLBL_D3Q7_SwapPcPdS0_iii,(.L_x_45 - _Z20dvc_ScaLBL_D3Q7_SwapPcPdS0_iii)
        .other          _Z20dvc_ScaLBL_D3Q7_SwapPcPdS0_iii,@"STO_CUDA_ENTRY STV_DEFAULT"
_Z20dvc_ScaLBL_D3Q7_SwapPcPdS0_iii:
.text._Z20dvc_ScaLBL_D3Q7_SwapPcPdS0_iii:
[----:B------:R-:W-:Y:S08]  /*0000*/  LDC R1, c[0x0][0x37c] ;  /* 0x0000df00ff017b82 */ /* 0x000ff00000000800 */
[----:B------:R-:W0:Y:S01]  /*0010*/  LDC.64 R10, c[0x0][0x398] ;  /* 0x0000e600ff0a7b82 */ /* 0x000e220000000a00 */
[----:B------:R-:W1:Y:S01]  /*0020*/  LDCU UR4, c[0x0][0x3a0] ;  /* 0x00007400ff0477ac */ /* 0x000e620008000800 */
[----:B0-----:R-:W-:-:S04]  /*0030*/  IMAD R0, R11, R10, RZ ;  /* 0x0000000a0b007224 */ /* 0x001fc800078e02ff */
[----:B-1----:R-:W-:-:S05]  /*0040*/  IMAD R3, R0, UR4, RZ ;  /* 0x0000000400037c24 */ /* 0x002fca000f8e02ff */
[----:B------:R-:W-:-:S13]  /*0050*/  ISETP.GE.AND P0, PT, R3, -0x117ff, PT ;  /* 0xfffee8010300780c */ /* 0x000fda0003f06270 */
[----:B------:R-:W-:Y:S05]  /*0060*/  @!P0 EXIT ;  /* 0x000000000000894d */ /* 0x000fea0003800000 */
[----:B------:R-:W0:Y:S01]  /*0070*/  S2R R9, SR_CTAID.X ;  /* 0x0000000000097919 */ /* 0x000e220000002500 */
[----:B------:R-:W1:Y:S01]  /*0080*/  LDC R6, c[0x0][0x360] ;  /* 0x0000d800ff067b82 */ /* 0x000e620000000800 */
[C---:B------:R-:W-:Y:S01]  /*0090*/  VIADD R4, R3.reuse, 0x117ff ;  /* 0x000117ff03047836 */ /* 0x040fe20000000000 */
[----:B------:R-:W2:Y:S01]  /*00a0*/  LDCU.64 UR6, c[0x0][0x358] ;  /* 0x00006b00ff0677ac */ /* 0x000ea20008000a00 */
[----:B------:R-:W-:Y:S02]  /*00b0*/  IMAD.MOV.U32 R2, RZ, RZ, RZ ;  /* 0x000000ffff027224 */ /* 0x000fe400078e00ff */
[----:B------:R-:W-:Y:S01]  /*00c0*/  IMAD.MOV.U32 R7, RZ, RZ, RZ ;  /* 0x000000ffff077224 */ /* 0x000fe200078e00ff */
[----:B------:R-:W-:Y:S01]  /*00d0*/  ISETP.GE.U32.AND P0, PT, R4, 0x22fff, PT ;  /* 0x00022fff0400780c */ /* 0x000fe20003f06070 */
[----:B------:R-:W-:-:S05]  /*00e0*/  IMAD.HI R2, R3, -0x15f15f15, R2 ;  /* 0xea0ea0eb03027827 */ /* 0x000fca00078e0202 */
[----:B------:R-:W-:-:S04]  /*00f0*/  SHF.R.U32.HI R5, RZ, 0x1f, R2 ;  /* 0x0000001fff057819 */ /* 0x000fc80000011602 */
[----:B------:R-:W-:-:S05]  /*0100*/  LEA.HI.SX32 R2, R2, R5, 0x10 ;  /* 0x0000000502027211 */ /* 0x000fca00078f82ff */
[----:B0-----:R-:W-:Y:S01]  /*0110*/  IMAD R4, R2, R9, R9 ;  /* 0x0000000902047224 */ /* 0x001fe200078e0209 */
[----:B--2---:R-:W-:Y:S06]  /*0120*/  @!P0 BRA `(.L_x_14) ;  /* 0x0000000c00a48947 */ /* 0x004fec0003800000 */
[----:B------:R-:W0:Y:S01]  /*0130*/  S2R R5, SR_TID.X ;  /* 0x0000000000057919 */ /* 0x000e220000002100 */
[----:B------:R-:W-:Y:S01]  /*0140*/  IMAD R11, R11, UR4, RZ ;  /* 0x000000040b0b7c24 */ /* 0x000fe2000f8e02ff */
[----:B------:R-:W-:Y:S01]  /*0150*/  IADD3 R7, PT, PT, R2, 0x1, RZ ;  /* 0x0000000102077810 */ /* 0x000fe20007ffe0ff */
[----:B-1----:R-:W-:Y:S01]  /*0160*/  IMAD R8, R9, R6, RZ ;  /* 0x0000000609087224 */ /* 0x002fe200078e02ff */
[----:B------:R-:W1:Y:S01]  /*0170*/  LDCU UR9, c[0x0][0x3a0] ;  /* 0x00007400ff0977ac */ /* 0x000e620008000800 */
[----:B------:R-:W-:Y:S02]  /*0180*/  IMAD R11, R11, R10, RZ ;  /* 0x0000000a0b0b7224 */ /* 0x000fe400078e02ff */
[C---:B------:R-:W-:Y:S01]  /*0190*/  IMAD R8, R7.reuse, R8, RZ ;  /* 0x0000000807087224 */ /* 0x040fe200078e02ff */
[----:B------:R-:W-:Y:S01]  /*01a0*/  LOP3.LUT R7, R7, 0xfffffffe, RZ, 0xc0, !PT ;  /* 0xfffffffe07077812 */ /* 0x000fe200078ec0ff */
[----:B------:R-:W-:Y:S01]  /*01b0*/  IMAD R6, R4, R6, R6 ;  /* 0x0000000604067224 */ /* 0x000fe200078e0206 */
[----:B------:R-:W2:Y:S01]  /*01c0*/  LDCU UR8, c[0x0][0x39c] ;  /* 0x00007380ff0877ac */ /* 0x000ea20008000800 */
[----:B------:R-:W-:-:S02]  /*01d0*/  IMAD R11, R11, 0x2, R10 ;  /* 0x000000020b0b7824 */ /* 0x000fc400078e020a */
[----:B------:R-:W-:Y:S01]  /*01e0*/  IMAD.MOV R29, RZ, RZ, -R7 ;  /* 0x000000ffff1d7224 */ /* 0x000fe200078e0a07 */
[----:B------:R-:W3:Y:S01]  /*01f0*/  LDCU.64 UR4, c[0x0][0x380] ;  /* 0x00007000ff0477ac */ /* 0x000ee20008000a00 */
[----:B------:R-:W-:Y:S01]  /*0200*/  IMAD.IADD R30, R6, 0x1, R11 ;  /* 0x00000001061e7824 */ /* 0x000fe200078e020b */
[----:B------:R-:W-:Y:S02]  /*0210*/  IADD3 R32, PT, PT, R11, R8, RZ ;  /* 0x000000080b207210 */ /* 0x000fe40007ffe0ff */
[C---:B0-----:R-:W-:Y:S02]  /*0220*/  IADD3 R9, PT, PT, R5.reuse, 0x1, R6 ;  /* 0x0000000105097810 */ /* 0x041fe40007ffe006 */
[----:B-123--:R-:W-:-:S07]  /*0230*/  IADD3 R28, PT, PT, R5, 0x1, R8 ;  /* 0x00000001051c7810 */ /* 0x00efce0007ffe008 */
.L_x_19:
[----:B------:R-:W-:Y:S01]  /*0240*/  VIADD R15, R28, 0xffffffff ;  /* 0xffffffff1c0f7836 */ /* 0x000fe20000000000 */
[----:B------:R-:W-:Y:S04]  /*0250*/  BSSY.RECONVERGENT B0, `(.L_x_15) ;  /* 0x0000066000007945 */ /* 0x000fe80003800200 */
[----:B------:R-:W-:-:S13]  /*0260*/  ISETP.GE.AND P0, PT, R15, R3, PT ;  /* 0x000000030f00720c */ /* 0x000fda0003f06270 */
[----:B------:R-:W-:Y:S05]  /*0270*/  @P0 BRA `(.L_x_16) ;  /* 0x00000004008c0947 */ /* 0x000fea0003800000 */
[----:B------:R-:W-:-:S04]  /*0280*/  IADD3 R10, P0, PT, R15, UR4, RZ ;  /* 0x000000040f0a7c10 */ /* 0x000fc8000ff1e0ff */
[----:B------:R-:W-:-:S05]  /*0290*/  LEA.HI.X.SX32 R11, R15, UR5, 0x1, P0 ;  /* 0x000000050f0b7c11 */ /* 0x000fca00080f0eff */
[----:B------:R-:W2:Y:S02]  /*02a0*/  LDG.E.S8 R10, desc[UR6][R10.64] ;  /* 0x000000060a0a7981 */ /* 0x000ea4000c1e1300 */
[----:B--2---:R-:W-:-:S13]  /*02b0*/  ISETP.GE.AND P0, PT, R10, 0x1, PT ;  /* 0x000000010a00780c */ /* 0x004fda0003f06270 */
[----:B------:R-:W-:Y:S05]  /*02c0*/  @!P0 BRA `(.L_x_16) ;  /* 0x0000000400788947 */ /* 0x000fea0003800000 */
[----:B------:R-:W-:Y:S01]  /*02d0*/  IABS R17, R0 ;  /* 0x0000000000117213 */ /* 0x000fe20000000000 */
[----:B------:R-:W0:Y:S01]  /*02e0*/  LDC R12, c[0x0][0x398] ;  /* 0x0000e600ff0c7b82 */ /* 0x000e220000000800 */
[----:B------:R-:W-:Y:S02]  /*02f0*/  IABS R16, R15 ;  /* 0x0000000f00107213 */ /* 0x000fe40000000000 */
[----:B------:R-:W1:Y:S05]  /*0300*/  I2F.RP R13, R17 ;  /* 0x00000011000d7306 */ /* 0x000e6a0000209400 */
[----:B------:R-:W2:Y:S08]  /*0310*/  LDC.64 R24, c[0x0][0x388] ;  /* 0x0000e200ff187b82 */ /* 0x000eb00000000a00 */
[----:B------:R-:W3:Y:S01]  /*0320*/  LDC.64 R22, c[0x0][0x390] ;  /* 0x0000e400ff167b82 */ /* 0x000ee20000000a00 */
[----:B-1----:R-:W1:Y:S02]  /*0330*/  MUFU.RCP R13, R13 ;  /* 0x0000000d000d7308 */ /* 0x002e640000001000 */
[----:B-1----:R-:W-:Y:S01]  /*0340*/  VIADD R10, R13, 0xffffffe ;  /* 0x0ffffffe0d0a7836 */ /* 0x002fe20000000000 */
[----:B0-----:R-:W-:-:S05]  /*0350*/  IABS R13, R12 ;  /* 0x0000000c000d7213 */ /* 0x001fca0000000000 */
[----:B------:R0:W1:Y:S02]  /*0360*/  F2I.FTZ.U32.TRUNC.NTZ R11, R10 ;  /* 0x0000000a000b7305 */ /* 0x000064000021f000 */
[----:B0-----:R-:W-:Y:S02]  /*0370*/  HFMA2 R10, -RZ, RZ, 0, 0 ;  /* 0x00000000ff0a7431 */ /* 0x001fe400000001ff */
[----:B-1----:R-:W-:-:S04]  /*0380*/  IMAD.MOV R14, RZ, RZ, -R11 ;  /* 0x000000ffff0e7224 */ /* 0x002fc800078e0a0b */
[----:B------:R-:W-:Y:S01]  /*0390*/  IMAD R19, R14, R17, RZ ;  /* 0x000000110e137224 */ /* 0x000fe200078e02ff */
[----:B------:R-:W-:-:S03]  /*03a0*/  IABS R14, R0 ;  /* 0x00000000000e7213 */ /* 0x000fc60000000000 */
[----:B------:R-:W-:-:S04]  /*03b0*/  IMAD.HI.U32 R11, R11, R19, R10 ;  /* 0x000000130b0b7227 */ /* 0x000fc800078e000a */
[----:B------:R-:W-:Y:S02]  /*03c0*/  IMAD.MOV R10, RZ, RZ, -R14 ;  /* 0x000000ffff0a7224 */ /* 0x000fe400078e0a0e */
[----:B------:R-:W0:Y:S01]  /*03d0*/  I2F.RP R14, R13 ;  /* 0x0000000d000e7306 */ /* 0x000e220000209400 */
[----:B------:R-:W-:-:S04]  /*03e0*/  IMAD.HI.U32 R31, R11, R16, RZ ;  /* 0x000000100b1f7227 */ /* 0x000fc800078e00ff */
[----:B------:R-:W-:-:S05]  /*03f0*/  IMAD R10, R31, R10, R16 ;  /* 0x0000000a1f0a7224 */ /* 0x000fca00078e0210 */
[----:B------:R-:W-:Y:S01]  /*0400*/  ISETP.GT.U32.AND P2, PT, R17, R10, PT ;  /* 0x0000000a1100720c */ /* 0x000fe20003f44070 */
[----:B0-----:R-:W0:-:S12]  /*0410*/  MUFU.RCP R14, R14 ;  /* 0x0000000e000e7308 */ /* 0x001e180000001000 */
[----:B------:R-:W-:Y:S02]  /*0420*/  @!P2 IMAD.IADD R10, R10, 0x1, -R17 ;  /* 0x000000010a0aa824 */ /* 0x000fe400078e0a11 */
[----:B------:R-:W-:Y:S01]  /*0430*/  @!P2 VIADD R31, R31, 0x1 ;  /* 0x000000011f1fa836 */ /* 0x000fe20000000000 */
[----:B------:R-:W-:Y:S02]  /*0440*/  ISETP.NE.AND P2, PT, R0, RZ, PT ;  /* 0x000000ff0000720c */ /* 0x000fe40003f45270 */
[----:B------:R-:W-:Y:S01]  /*0450*/  ISETP.GE.U32.AND P0, PT, R10, R17, PT ;  /* 0x000000110a00720c */ /* 0x000fe20003f06070 */
[----:B------:R-:W-:Y:S01]  /*0460*/  IMAD.MOV R17, RZ, RZ, -R0 ;  /* 0x000000ffff117224 */ /* 0x000fe200078e0a00 */
[----:B------:R-:W-:Y:S02]  /*0470*/  LOP3.LUT R10, R15, R0, RZ, 0x3c, !PT ;  /* 0x000000000f0a7212 */ /* 0x000fe400078e3cff */
[----:B0-----:R-:W-:Y:S01]  /*0480*/  IADD3 R11, PT, PT, R14, 0xffffffe, RZ ;  /* 0x0ffffffe0e0b7810 */ /* 0x001fe20007ffe0ff */
[----:B------:R-:W-:Y:S01]  /*0490*/  IMAD.IADD R14, R8, 0x1, R5 ;  /* 0x00000001080e7824 */ /* 0x000fe200078e0205 */
[----:B------:R-:W-:-:S04]  /*04a0*/  ISETP.GE.AND P1, PT, R10, RZ, PT ;  /* 0x000000ff0a00720c */ /* 0x000fc80003f26270 */
[----:B------:R-:W0:Y:S03]  /*04b0*/  F2I.FTZ.U32.TRUNC.NTZ R11, R11 ;  /* 0x0000000b000b7305 */ /* 0x000e26000021f000 */
[----:B------:R-:W-:-:S06]  /*04c0*/  @P0 VIADD R31, R31, 0x1 ;  /* 0x000000011f1f0836 */ /* 0x000fcc0000000000 */
[----:B------:R-:W-:Y:S02]  /*04d0*/  @!P1 IADD3 R31, PT, PT, -R31, RZ, RZ ;  /* 0x000000ff1f1f9210 */ /* 0x000fe40007ffe1ff */
[----:B------:R-:W-:Y:S02]  /*04e0*/  @!P2 LOP3.LUT R31, RZ, R0, RZ, 0x33, !PT ;  /* 0x00000000ff1fa212 */ /* 0x000fe400078e33ff */
[----:B0-----:R-:W-:-:S03]  /*04f0*/  IADD3 R10, PT, PT, RZ, -R11, RZ ;  /* 0x8000000bff0a7210 */ /* 0x001fc60007ffe0ff */
[----:B------:R-:W-:Y:S02]  /*0500*/  IMAD R17, R31, R17, R14 ;  /* 0x000000111f117224 */ /* 0x000fe400078e020e */
[----:B------:R-:W-:-:S03]  /*0510*/  IMAD R19, R10, R13, RZ ;  /* 0x0000000d0a137224 */ /* 0x000fc600078e02ff */
[----:B------:R-:W-:Y:S01]  /*0520*/  IABS R16, R17 ;  /* 0x0000001100107213 */ /* 0x000fe20000000000 */
[----:B------:R-:W-:Y:S01]  /*0530*/  IMAD.MOV.U32 R10, RZ, RZ, RZ ;  /* 0x000000ffff0a7224 */ /* 0x000fe200078e00ff */
[----:B------:R-:W-:-:S03]  /*0540*/  LOP3.LUT R17, R17, R12, RZ, 0x3c, !PT ;  /* 0x0000000c11117212 */ /* 0x000fc600078e3cff */
[----:B------:R-:W-:Y:S01]  /*0550*/  IMAD.HI.U32 R10, R11, R19, R10 ;  /* 0x000000130b0a7227 */ /* 0x000fe200078e000a */
[----:B------:R-:W-:-:S05]  /*0560*/  ISETP.GE.AND P1, PT, R17, RZ, PT ;  /* 0x000000ff1100720c */ /* 0x000fca0003f26270 */
[----:B------:R-:W-:-:S04]  /*0570*/  IMAD.HI.U32 R10, R10, R16, RZ ;  /* 0x000000100a0a7227 */ /* 0x000fc800078e00ff */
[----:B------:R-:W-:-:S04]  /*0580*/  IMAD.MOV R11, RZ, RZ, -R10 ;  /* 0x000000ffff0b7224 */ /* 0x000fc800078e0a0a */
[----:B------:R-:W-:-:S05]  /*0590*/  IMAD R16, R13, R11, R16 ;  /* 0x0000000b0d107224 */ /* 0x000fca00078e0210 */
[----:B------:R-:W-:-:S13]  /*05a0*/  ISETP.GT.U32.AND P2, PT, R13, R16, PT ;  /* 0x000000100d00720c */ /* 0x000fda0003f44070 */
[-C--:B------:R-:W-:Y:S01]  /*05b0*/  @!P2 IADD3 R16, PT, PT, R16, -R13.reuse, RZ ;  /* 0x8000000d1010a210 */ /* 0x080fe20007ffe0ff */
[----:B------:R-:W-:Y:S01]  /*05c0*/  @!P2 VIADD R10, R10, 0x1 ;  /* 0x000000010a0aa836 */ /* 0x000fe20000000000 */
[----:B------:R-:W-:Y:S02]  /*05d0*/  ISETP.NE.AND P2, PT, R12, RZ, PT ;  /* 0x000000ff0c00720c */ /* 0x000fe40003f45270 */
[----:B------:R-:W-:-:S13]  /*05e0*/  ISETP.GE.U32.AND P0, PT, R16, R13, PT ;  /* 0x0000000d1000720c */ /* 0x000fda0003f06070 */
[----:B------:R-:W-:-:S05]  /*05f0*/  @P0 VIADD R10, R10, 0x1 ;  /* 0x000000010a0a0836 */ /* 0x000fca0000000000 */
[----:B------:R-:W-:Y:S01]  /*0600*/  MOV R16, R10 ;  /* 0x0000000a00107202 */ /* 0x000fe20000000f00 */
[----:B------:R-:W-:-:S04]  /*0610*/  IMAD.MOV R10, RZ, RZ, -R12 ;  /* 0x000000ffff0a7224 */ /* 0x000fc800078e0a0c */
[----:B------:R-:W-:Y:S01]  /*0620*/  @!P1 IMAD.MOV R16, RZ, RZ, -R16 ;  /* 0x000000ffff109224 */ /* 0x000fe200078e0a10 */
[----:B------:R-:W-:-:S05]  /*0630*/  @!P2 LOP3.LUT R16, RZ, R12, RZ, 0x33, !PT ;  /* 0x0000000cff10a212 */ /* 0x000fca00078e33ff */
[----:B------:R-:W-:-:S04]  /*0640*/  IMAD R11, R31, UR8, R16 ;  /* 0x000000081f0b7c24 */ /* 0x000fc8000f8e0210 */
[----:B------:R-:W-:-:S05]  /*0650*/  IMAD R11, R11, R10, R14 ;  /* 0x0000000a0b0b7224 */ /* 0x000fca00078e020e */
[----:B------:R-:W-:-:S04]  /*0660*/  IADD3 R11, PT, PT, R11, 0x1, RZ ;  /* 0x000000010b0b7810 */ /* 0x000fc80007ffe0ff */
[----:B------:R-:W-:-:S04]  /*0670*/  ISETP.GE.AND P0, PT, R11, R12, PT ;  /* 0x0000000c0b00720c */ /* 0x000fc80003f06270 */
[----:B------:R-:W-:-:S04]  /*0680*/  SEL R12, R12, RZ, P0 ;  /* 0x000000ff0c0c7207 */ /* 0x000fc80000000000 */
[----:B------:R-:W-:-:S05]  /*0690*/  IADD3 R12, PT, PT, -R12, R14, R3 ;  /* 0x0000000e0c0c7210 */ /* 0x000fca0007ffe103 */
[----:B------:R-:W-:-:S04]  /*06a0*/  VIADD R13, R12, 0x1 ;  /* 0x000000010c0d7836 */ /* 0x000fc80000000000 */
[----:B--2---:R-:W-:-:S05]  /*06b0*/  IMAD.WIDE R12, R13, 0x8, R24 ;  /* 0x000000080d0c7825 */ /* 0x004fca00078e0218 */
[----:B------:R-:W2:Y:S01]  /*06c0*/  LDG.E.64 R10, desc[UR6][R12.64] ;  /* 0x000000060c0a7981 */ /* 0x000ea2000c1e1b00 */
[----:B---3--:R-:W-:-:S04]  /*06d0*/  IMAD.WIDE R22, R15, 0x8, R22 ;  /* 0x000000080f167825 */ /* 0x008fc800078e0216 */
[----:B------:R-:W-:Y:S01]  /*06e0*/  VIADD R14, R16, 0x1 ;  /* 0x00000001100e7836 */ /* 0x000fe20000000000 */
[----:B--2---:R-:W-:-:S14]  /*06f0*/  DSETP.GEU.AND P0, PT, R10, RZ, PT ;  /* 0x000000ff0a00722a */ /* 0x004fdc0003f0e000 */
[----:B------:R-:W2:Y:S01]  /*0700*/  @P0 LDG.E.64 R26, desc[UR6][R22.64] ;  /* 0x00000006161a0981 */ /* 0x000ea2000c1e1b00 */
[----:B------:R-:W-:Y:S01]  /*0710*/  ISETP.GE.AND P1, PT, R14, UR8, PT ;  /* 0x000000080e007c0c */ /* 0x000fe2000bf26270 */
[----:B------:R-:W-:-:S03]  /*0720*/  IMAD.WIDE R20, R3, 0x8, R22 ;  /* 0x0000000803147825 */ /* 0x000fc600078e0216 */
[----:B------:R-:W-:Y:S01]  /*0730*/  SEL R16, R0, RZ, P1 ;  /* 0x000000ff00107207 */ /* 0x000fe20000800000 */
[----:B------:R-:W-:-:S03]  /*0740*/  IMAD.WIDE R14, R3, 0x8, R20 ;  /* 0x00000008030e7825 */ /* 0x000fc600078e0214 */
[----:B------:R-:W-:Y:S02]  /*0750*/  IADD3 R35, PT, PT, -R16, R32, R5 ;  /* 0x0000002010237210 */ /* 0x000fe40007ffe105 */
[----:B------:R-:W3:Y:S03]  /*0760*/  LDG.E.64 R16, desc[UR6][R20.64] ;  /* 0x0000000614107981 */ /* 0x000ee6000c1e1b00 */
[----:B------:R-:W-:Y:S01]  /*0770*/  IMAD.WIDE R34, R35, 0x8, R24 ;  /* 0x0000000823227825 */ /* 0x000fe200078e0218 */
[----:B------:R-:W4:Y:S04]  /*0780*/  LDG.E.64 R18, desc[UR6][R14.64] ;  /* 0x000000060e127981 */ /* 0x000f28000c1e1b00 */
[----:B------:R0:W-:Y:S04]  /*0790*/  @P0 STG.E.64 desc[UR6][R22.64], R10 ;  /* 0x0000000a16000986 */ /* 0x0001e8000c101b06 */
[----:B--2---:R1:W-:Y:S04]  /*07a0*/  @P0 STG.E.64 desc[UR6][R12.64], R26 ;  /* 0x0000001a0c000986 */ /* 0x0043e8000c101b06 */
[----:B------:R-:W2:Y:S01]  /*07b0*/  LDG.E.64 R36, desc[UR6][R34.64] ;  /* 0x0000000622247981 */ /* 0x000ea2000c1e1b00 */
[----:B------:R-:W-:-:S04]  /*07c0*/  IADD3 R31, PT, PT, R31, 0x1, RZ ;  /* 0x000000011f1f7810 */ /* 0x000fc80007ffe0ff */
[----:B------:R-:W-:-:S04]  /*07d0*/  ISETP.GE.AND P0, PT, R31, UR9, PT ;  /* 0x000000091f007c0c */ /* 0x000fc8000bf06270 */
[----:B------:R-:W-:Y:S01]  /*07e0*/  SEL R31, R3, RZ, P0 ;  /* 0x000000ff031f7207 */ /* 0x000fe20000000000 */
[----:B------:R-:W-:-:S04]  /*07f0*/  IMAD R3, R0, UR9, RZ ;  /* 0x0000000900037c24 */ /* 0x000fc8000f8e02ff */
[----:B------:R-:W-:-:S05]  /*0800*/  IMAD R33, R3, 0x3, R0 ;  /* 0x0000000303217824 */ /* 0x000fca00078e0200 */
[----:B------:R-:W-:-:S05]  /*0810*/  IADD3 R33, PT, PT, R5, R8, R33 ;  /* 0x0000000805217210 */ /* 0x000fca0007ffe021 */
[----:B------:R-:W-:-:S04]  /*0820*/  IMAD.IADD R31, R33, 0x1, -R31 ;  /* 0x00000001211f7824 */ /* 0x000fc800078e0a1f */
[----:B------:R-:W-:Y:S01]  /*0830*/  IMAD.WIDE R24, R31, 0x8, R24 ;  /* 0x000000081f187825 */ /* 0x000fe200078e0218 */
[----:B--2---:R-:W-:-:S14]  /*0840*/  DSETP.GEU.AND P0, PT, R36, RZ, PT ;  /* 0x000000ff2400722a */ /* 0x004fdc0003f0e000 */
[----:B------:R1:W-:Y:S04]  /*0850*/  @P0 STG.E.64 desc[UR6][R20.64], R36 ;  /* 0x0000002414000986 */ /* 0x0003e8000c101b06 */
[----:B---3--:R1:W-:Y:S04]  /*0860*/  @P0 STG.E.64 desc[UR6][R34.64], R16 ;  /* 0x0000001022000986 */ /* 0x0083e8000c101b06 */
[----:B0-----:R-:W2:Y:S02]  /*0870*/  LDG.E.64 R10, desc[UR6][R24.64] ;  /* 0x00000006180a7981 */ /* 0x001ea4000c1e1b00 */
[----:B--2---:R-:W-:-:S14]  /*0880*/  DSETP.GEU.AND P0, PT, R10, RZ, PT ;  /* 0x000000ff0a00722a */ /* 0x004fdc0003f0e000 */
[----:B------:R1:W-:Y:S04]  /*0890*/  @P0 STG.E.64 desc[UR6][R14.64], R10 ;  /* 0x0000000a0e000986 */ /* 0x0003e8000c101b06 */
[----:B----4-:R1:W-:Y:S02]  /*08a0*/  @P0 STG.E.64 desc[UR6][R24.64], R18 ;  /* 0x0000001218000986 */ /* 0x0103e4000c101b06 */
.L_x_16:
[----:B------:R-:W-:Y:S05]  /*08b0*/  BSYNC.RECONVERGENT B0 ;  /* 0x0000000000007941 */ /* 0x000fea0003800200 */
.L_x_15:
[----:B-1----:R-:W-:Y:S01]  /*08c0*/  VIADD R19, R9, 0xffffffff ;  /* 0xffffffff09137836 */ /* 0x002fe20000000000 */
        /* <DEDUP_REMOVED lines=8> */
[-C--:B------:R-:W-:Y:S01]  /*0950*/  IABS R15, R0.reuse ;  /* 0x00000000000f7213 */ /* 0x080fe20000000000 */
[----:B------:R-:W0:Y:S01]  /*0960*/  LDC R12, c[0x0][0x398] ;  /* 0x0000e600ff0c7b82 */ /* 0x000e220000000800 */
[----:B------:R-:W-:Y:S02]  /*0970*/  IABS R14, R19 ;  /* 0x00000013000e7213 */ /* 0x000fe40000000000 */
[----:B------:R-:W1:Y:S01]  /*0980*/  I2F.RP R13, R15 ;  /* 0x0000000f000d7306 */ /* 0x000e620000209400 */
[----:B------:R-:W-:-:S07]  /*0990*/  IABS R16, R0 ;  /* 0x0000000000107213 */ /* 0x000fce0000000000 */
[----:B-1----:R-:W1:Y:S02]  /*09a0*/  MUFU.RCP R13, R13 ;  /* 0x0000000d000d7308 */ /* 0x002e640000001000 */
[----:B-1----:R-:W-:Y:S02]  /*09b0*/  IADD3 R11, PT, PT, R13, 0xffffffe, RZ ;  /* 0x0ffffffe0d0b7810 */ /* 0x002fe40007ffe0ff */
[----:B0-----:R-:W-:-:S04]  /*09c0*/  IABS R13, R12 ;  /* 0x0000000c000d7213 */ /* 0x001fc80000000000 */
[----:B------:R-:W0:Y:S02]  /*09d0*/  F2I.FTZ.U32.TRUNC.NTZ R11, R11 ;  /* 0x0000000b000b7305 */ /* 0x000e24000021f000 */
[----:B0-----:R-:W-:-:S04]  /*09e0*/  IMAD.MOV R10, RZ, RZ, -R11 ;  /* 0x000000ffff0a7224 */ /* 0x001fc800078e0a0b */
[----:B------:R-:W-:Y:S02]  /*09f0*/  IMAD R17, R10, R15, RZ ;  /* 0x0000000f0a117224 */ /* 0x000fe400078e02ff */
[----:B------:R-:W-:-:S04]  /*0a00*/  IMAD.MOV.U32 R10, RZ, RZ, RZ ;  /* 0x000000ffff0a7224 */ /* 0x000fc800078e00ff */
[----:B------:R-:W-:Y:S01]  /*0a10*/  IMAD.HI.U32 R17, R11, R17, R10 ;  /* 0x000000110b117227 */ /* 0x000fe200078e000a */
[----:B------:R-:W-:Y:S02]  /*0a20*/  MOV R10, R14 ;  /* 0x0000000e000a7202 */ /* 0x000fe40000000f00 */
[----:B------:R-:W0:Y:S01]  /*0a30*/  I2F.RP R14, R13 ;  /* 0x0000000d000e7306 */ /* 0x000e220000209400 */
[----:B------:R-:W-:Y:S02]  /*0a40*/  IMAD.MOV R11, RZ, RZ, -R16 ;  /* 0x000000ffff0b7224 */ /* 0x000fe400078e0a10 */
        /* <DEDUP_REMOVED lines=9> */
[----:B0-----:R-:W-:Y:S01]  /*0ae0*/  IADD3 R11, PT, PT, R14, 0xffffffe, RZ ;  /* 0x0ffffffe0e0b7810 */ /* 0x001fe20007ffe0ff */
[----:B------:R-:W-:Y:S01]  /*0af0*/  IMAD.IADD R14, R6, 0x1, R5 ;  /* 0x00000001060e7824 */ /* 0x000fe200078e0205 */
[----:B------:R-:W-:-:S04]  /*0b00*/  LOP3.LUT R10, R19, R0, RZ, 0x3c, !PT ;  /* 0x00000000130a7212 */ /* 0x000fc800078e3cff */
[----:B------:R-:W0:Y:S01]  /*0b10*/  F2I.FTZ.U32.TRUNC.NTZ R11, R11 ;  /* 0x0000000b000b7305 */ /* 0x000e22000021f000 */
[----:B------:R-:W-:-:S04]  /*0b20*/  ISETP.GE.AND P0, PT, R10, RZ, PT ;  /* 0x000000ff0a00720c */ /* 0x000fc80003f06270 */
[----:B------:R-:W-:-:S09]  /*0b30*/  @P1 VIADD R31, R31, 0x1 ;  /* 0x000000011f1f1836 */ /* 0x000fd20000000000 */
[----:B------:R-:W-:Y:S02]  /*0b40*/  @!P0 IADD3 R31, PT, PT, -R31, RZ, RZ ;  /* 0x000000ff1f1f8210 */ /* 0x000fe40007ffe1ff */
[----:B0-----:R-:W-:Y:S02]  /*0b50*/  IADD3 R10, PT, PT, RZ, -R11, RZ ;  /* 0x8000000bff0a7210 */ /* 0x001fe40007ffe0ff */
[----:B------:R-:W-:-:S03]  /*0b60*/  @!P2 LOP3.LUT R31, RZ, R0, RZ, 0x33, !PT ;  /* 0x00000000ff1fa212 */ /* 0x000fc600078e33ff */
[----:B------:R-:W-:Y:S02]  /*0b70*/  IMAD R17, R10, R13, RZ ;  /* 0x0000000d0a117224 */ /* 0x000fe400078e02ff */
[----:B------:R-:W-:Y:S02]  /*0b80*/  IMAD R15, R31, R15, R14 ;  /* 0x0000000f1f0f7224 */ /* 0x000fe400078e020e */
[----:B------:R-:W-:-:S03]  /*0b90*/  IMAD.MOV.U32 R10, RZ, RZ, RZ ;  /* 0x000000ffff0a7224 */ /* 0x000fc600078e00ff */
[----:B------:R-:W-:Y:S01]  /*0ba0*/  IABS R16, R15 ;  /* 0x0000000f00107213 */ /* 0x000fe20000000000 */
[----:B------:R-:W-:Y:S01]  /*0bb0*/  IMAD.HI.U32 R17, R11, R17, R10 ;  /* 0x000000110b117227 */ /* 0x000fe200078e000a */
[----:B------:R-:W-:-:S04]  /*0bc0*/  LOP3.LUT R15, R15, R12, RZ, 0x3c, !PT ;  /* 0x0000000c0f0f7212 */ /* 0x000fc800078e3cff */
[----:B------:R-:W-:Y:S01]  /*0bd0*/  ISETP.GE.AND P0, PT, R15, RZ, PT ;  /* 0x000000ff0f00720c */ /* 0x000fe20003f06270 */
[----:B------:R-:W-:-:S04]  /*0be0*/  IMAD.HI.U32 R10, R17, R16, RZ ;  /* 0x00000010110a7227 */ /* 0x000fc800078e00ff */
[----:B------:R-:W-:-:S04]  /*0bf0*/  IMAD.MOV R11, RZ, RZ, -R10 ;  /* 0x000000ffff0b7224 */ /* 0x000fc800078e0a0a */
[----:B------:R-:W-:-:S05]  /*0c00*/  IMAD R16, R13, R11, R16 ;  /* 0x0000000b0d107224 */ /* 0x000fca00078e0210 */
[----:B------:R-:W-:-:S13]  /*0c10*/  ISETP.GT.U32.AND P2, PT, R13, R16, PT ;  /* 0x000000100d00720c */ /* 0x000fda0003f44070 */
[-C--:B------:R-:W-:Y:S01]  /*0c20*/  @!P2 IADD3 R16, PT, PT, R16, -R13.reuse, RZ ;  /* 0x8000000d1010a210 */ /* 0x080fe20007ffe0ff */
[----:B------:R-:W-:Y:S01]  /*0c30*/  @!P2 VIADD R10, R10, 0x1 ;  /* 0x000000010a0aa836 */ /* 0x000fe20000000000 */
[----:B------:R-:W-:Y:S02]  /*0c40*/  ISETP.NE.AND P2, PT, R12, RZ, PT ;  /* 0x000000ff0c00720c */ /* 0x000fe40003f45270 */
[----:B------:R-:W-:Y:S01]  /*0c50*/  ISETP.GE.U32.AND P1, PT, R16, R13, PT ;  /* 0x0000000d1000720c */ /* 0x000fe20003f26070 */
[----:B------:R-:W-:Y:S01]  /*0c60*/  IMAD.MOV R13, RZ, RZ, -R12 ;  /* 0x000000ffff0d7224 */ /* 0x000fe200078e0a0c */
[----:B------:R-:W0:Y:S11]  /*0c70*/  LDC.64 R16, c[0x0][0x390] ;  /* 0x0000e400ff107b82 */ /* 0x000e360000000a00 */
[----:B------:R-:W-:-:S05]  /*0c80*/  @P1 VIADD R10, R10, 0x1 ;  /* 0x000000010a0a1836 */ /* 0x000fca0000000000 */
[----:B------:R-:W-:-:S05]  /*0c90*/  MOV R22, R10 ;  /* 0x0000000a00167202 */ /* 0x000fca0000000f00 */
[----:B------:R-:W-:Y:S01]  /*0ca0*/  @!P0 IMAD.MOV R22, RZ, RZ, -R22 ;  /* 0x000000ffff168224 */ /* 0x000fe200078e0a16 */
[----:B------:R-:W-:-:S05]  /*0cb0*/  @!P2 LOP3.LUT R22, RZ, R12, RZ, 0x33, !PT ;  /* 0x0000000cff16a212 */ /* 0x000fca00078e33ff */
[----:B------:R-:W-:-:S04]  /*0cc0*/  IMAD R11, R31, UR8, R22 ;  /* 0x000000081f0b7c24 */ /* 0x000fc8000f8e0216 */
[----:B------:R-:W-:Y:S02]  /*0cd0*/  IMAD R13, R11, R13, R14 ;  /* 0x0000000d0b0d7224 */ /* 0x000fe400078e020e */
[----:B------:R-:W1:Y:S03]  /*0ce0*/  LDC.64 R10, c[0x0][0x388] ;  /* 0x0000e200ff0a7b82 */ /* 0x000e660000000a00 */
[----:B------:R-:W-:-:S04]  /*0cf0*/  IADD3 R13, PT, PT, R13, 0x1, RZ ;  /* 0x000000010d0d7810 */ /* 0x000fc80007ffe0ff */
[----:B------:R-:W-:-:S04]  /*0d00*/  ISETP.GE.AND P0, PT, R13, R12, PT ;  /* 0x0000000c0d00720c */ /* 0x000fc80003f06270 */
[----:B------:R-:W-:-:S04]  /*0d10*/  SEL R12, R12, RZ, P0 ;  /* 0x000000ff0c0c7207 */ /* 0x000fc80000000000 */
[----:B------:R-:W-:-:S05]  /*0d20*/  IADD3 R12, PT, PT, -R12, R14, R3 ;  /* 0x0000000e0c0c7210 */ /* 0x000fca0007ffe103 */
[----:B------:R-:W-:-:S04]  /*0d30*/  VIADD R13, R12, 0x1 ;  /* 0x000000010c0d7836 */ /* 0x000fc80000000000 */
[----:B-1----:R-:W-:-:S05]  /*0d40*/  IMAD.WIDE R12, R13, 0x8, R10 ;  /* 0x000000080d0c7825 */ /* 0x002fca00078e020a */
[----:B------:R-:W2:Y:S01]  /*0d50*/  LDG.E.64 R14, desc[UR6][R12.64] ;  /* 0x000000060c0e7981 */ /* 0x000ea2000c1e1b00 */
[----:B0-----:R-:W-:-:S04]  /*0d60*/  IMAD.WIDE R16, R19, 0x8, R16 ;  /* 0x0000000813107825 */ /* 0x001fc800078e0210 */
        /* <DEDUP_REMOVED lines=11> */
[----:B------:R-:W-:Y:S04]  /*0e20*/  @P0 STG.E.64 desc[UR6][R16.64], R14 ;  /* 0x0000000e10000986 */ /* 0x000fe8000c101b06 */
        /* <DEDUP_REMOVED lines=17> */
.L_x_18:
[----:B------:R-:W-:Y:S05]  /*0f40*/  BSYNC.RECONVERGENT B0 ;  /* 0x0000000000007941 */ /* 0x000fea0003800200 */
.L_x_17:
[----:B-1----:R-:W0:Y:S01]  /*0f50*/  LDC R10, c[0x0][0x360] ;  /* 0x0000d800ff0a7b82 */ /* 0x002e220000000800 */
[----:B------:R-:W-:-:S05]  /*0f60*/  VIADD R29, R29, 0x2 ;  /* 0x000000021d1d7836 */ /* 0x000fca0000000000 */
[----:B------:R-:W-:Y:S02]  /*0f70*/  ISETP.NE.AND P0, PT, R29, RZ, PT ;  /* 0x000000ff1d00720c */ /* 0x000fe40003f05270 */
[C---:B0-----:R-:W-:Y:S01]  /*0f80*/  LEA R9, R10.reuse, R9, 0x1 ;  /* 0x000000090a097211 */ /* 0x041fe200078e08ff */
[C---:B------:R-:W-:Y:S02]  /*0f90*/  IMAD R5, R10.reuse, 0x2, R5 ;  /* 0x000000020a057824 */ /* 0x040fe400078e0205 */
[----:B------:R-:W-:-:S08]  /*0fa0*/  IMAD R28, R10, 0x2, R28 ;  /* 0x000000020a1c7824 */ /* 0x000fd000078e021c */
[----:B------:R-:W-:Y:S05]  /*0fb0*/  @P0 BRA `(.L_x_19) ;  /* 0xfffffff000a00947 */ /* 0x000fea000383ffff */
.L_x_14:
[----:B------:R-:W-:-:S04]  /*0fc0*/  LOP3.LUT R2, R2, 0x1, RZ, 0xc0, !PT ;  /* 0x0000000102027812 */ /* 0x000fc800078ec0ff */
[----:B------:R-:W-:-:S13]  /*0fd0*/  ISETP.NE.U32.AND P0, PT, R2, 0x1, PT ;  /* 0x000000010200780c */ /* 0x000fda0003f05070 */
[----:B------:R-:W-:Y:S05]  /*0fe0*/  @!P0 EXIT ;  /* 0x000000000000894d */ /* 0x000fea0003800000 */
[----:B------:R-:W0:Y:S01]  /*0ff0*/  S2R R5, SR_TID.X ;  /* 0x0000000000057919 */ /* 0x000e220000002100 */
[----:B------:R-:W0:Y:S01]  /*1000*/  LDCU UR4, c[0x0][0x360] ;  /* 0x00006c00ff0477ac */ /* 0x000e220008000800 */
[----:B------:R-:W-:-:S05]  /*1010*/  IADD3 R2, PT, PT, R4, R7, RZ ;  /* 0x0000000704027210 */ /* 0x000fca0007ffe0ff */
[----:B0-----:R-:W-:-:S05]  /*1020*/  IMAD R2, R2, UR4, R5 ;  /* 0x0000000402027c24 */ /* 0x001fca000f8e0205 */
[----:B------:R-:W-:-:S13]  /*1030*/  ISETP.GE.AND P0, PT, R2, R3, PT ;  /* 0x000000030200720c */ /* 0x000fda0003f06270 */
[----:B------:R-:W-:Y:S05]  /*1040*/  @P0 EXIT ;  /* 0x000000000000094d */ /* 0x000fea0003800000 */
[----:B------:R-:W0:Y:S02]  /*1050*/  LDCU.64 UR4, c[0x0][0x380] ;  /* 0x00007000ff0477ac */ /* 0x000e240008000a00 */
[----:B0-----:R-:W-:-:S04]  /*1060*/  IADD3 R4, P0, PT, R2, UR4, RZ ;  /* 0x0000000402047c10 */ /* 0x001fc8000ff1e0ff */
[----:B------:R-:W-:-:S05]  /*1070*/  LEA.HI.X.SX32 R5, R2, UR5, 0x1, P0 ;  /* 0x0000000502057c11 */ /* 0x000fca00080f0eff */
[----:B------:R-:W2:Y:S02]  /*1080*/  LDG.E.S8 R4, desc[UR6][R4.64] ;  /* 0x0000000604047981 */ /* 0x000ea4000c1e1300 */
[----:B--2---:R-:W-:-:S13]  /*1090*/  ISETP.GE.AND P0, PT, R4, 0x1, PT ;  /* 0x000000010400780c */ /* 0x004fda0003f06270 */
[----:B------:R-:W-:Y:S05]  /*10a0*/  @!P0 EXIT ;  /* 0x000000000000894d */ /* 0x000fea0003800000 */
[----:B------:R-:W-:Y:S01]  /*10b0*/  IABS R9, R0 ;  /* 0x0000000000097213 */ /* 0x000fe20000000000 */
[----:B------:R-:W0:Y:S01]  /*10c0*/  LDC R19, c[0x0][0x398] ;  /* 0x0000e600ff137b82 */ /* 0x000e220000000800 */
[----:B------:R-:W-:Y:S01]  /*10d0*/  IABS R8, R2 ;  /* 0x0000000200087213 */ /* 0x000fe20000000000 */
[----:B------:R-:W2:Y:S01]  /*10e0*/  LDCU UR4, c[0x0][0x39c] ;  /* 0x00007380ff0477ac */ /* 0x000ea20008000800 */
[----:B-1----:R-:W1:Y:S01]  /*10f0*/  I2F.RP R6, R9 ;  /* 0x0000000900067306 */ /* 0x002e620000209400 */
[----:B------:R-:W-:-:S04]  /*1100*/  IABS R10, R0 ;  /* 0x00000000000a7213 */ /* 0x000fc80000000000 */
[----:B------:R-:W3:Y:S03]  /*1110*/  LDC.64 R14, c[0x0][0x390] ;  /* 0x0000e400ff0e7b82 */ /* 0x000ee60000000a00 */
[----:B-1----:R-:W1:Y:S02]  /*1120*/  MUFU.RCP R6, R6 ;  /* 0x0000000600067308 */ /* 0x002e640000001000 */
[----:B-1----:R-:W-:-:S06]  /*1130*/  VIADD R5, R6, 0xffffffe ;  /* 0x0ffffffe06057836 */ /* 0x002fcc0000000000 */
[----:B------:R-:W1:Y:S02]  /*1140*/  F2I.FTZ.U32.TRUNC.NTZ R5, R5 ;  /* 0x0000000500057305 */ /* 0x000e64000021f000 */
[----:B-1----:R-:W-:-:S04]  /*1150*/  IMAD.MOV R4, RZ, RZ, -R5 ;  /* 0x000000ffff047224 */ /* 0x002fc800078e0a05 */
[----:B------:R-:W-:Y:S01]  /*1160*/  IMAD R7, R4, R9, RZ ;  /* 0x0000000904077224 */ /* 0x000fe200078e02ff */
[----:B------:R-:W-:-:S05]  /*1170*/  MOV R4, RZ ;  /* 0x000000ff00047202 */ /* 0x000fca0000000f00 */
[----:B------:R-:W-:-:S04]  /*1180*/  IMAD.HI.U32 R7, R5, R7, R4 ;  /* 0x0000000705077227 */ /* 0x000fc800078e0004 */
[----:B------:R-:W-:Y:S02]  /*1190*/  IMAD.MOV.U32 R4, RZ, RZ, R8 ;  /* 0x000000ffff047224 */ /* 0x000fe400078e0008 */
[----:B------:R-:W-:Y:S01]  /*11a0*/  IMAD.MOV R5, RZ, RZ, -R10 ;  /* 0x000000ffff057224 */ /* 0x000fe200078e0a0a */
[----:B0-----:R-:W-:Y:S01]  /*11b0*/  IABS R10, R19 ;  /* 0x00000013000a7213 */ /* 0x001fe20000000000 */
[----:B------:R-:W-:-:S03]  /*11c0*/  IMAD.HI.U32 R7, R7, R4, RZ ;  /* 0x0000000407077227 */ /* 0x000fc600078e00ff */
[----:B------:R-:W0:Y:S01]  /*11d0*/  I2F.RP R6, R10 ;  /* 0x0000000a00067306 */ /* 0x000e220000209400 */
[----:B------:R-:W-:-:S05]  /*11e0*/  IMAD R4, R7, R5, R4 ;  /* 0x0000000507047224 */ /* 0x000fca00078e0204 */
[----:B------:R-:W-:Y:S02]  /*11f0*/  ISETP.GT.U32.AND P2, PT, R9, R4, PT ;  /* 0x000000040900720c */ /* 0x000fe40003f44070 */
[----:B0-----:R-:W0:Y:S11]  /*1200*/  MUFU.RCP R6, R6 ;  /* 0x0000000600067308 */ /* 0x001e360000001000 */
[----:B------:R-:W-:Y:S01]  /*1210*/  @!P2 IADD3 R4, PT, PT, R4, -R9, RZ ;  /* 0x800000090404a210 */ /* 0x000fe20007ffe0ff */
[----:B------:R-:W-:Y:S01]  /*1220*/  @!P2 VIADD R7, R7, 0x1 ;  /* 0x000000010707a836 */ /* 0x000fe20000000000 */
[----:B------:R-:W-:-:S02]  /*1230*/  ISETP.NE.AND P2, PT, R0, RZ, PT ;  /* 0x000000ff0000720c */ /* 0x000fc40003f45270 */
[----:B------:R-:W-:Y:S02]  /*1240*/  ISETP.GE.U32.AND P1, PT, R4, R9, PT ;  /* 0x000000090400720c */ /* 0x000fe40003f26070 */
[----:B------:R-:W-:-:S04]  /*1250*/  LOP3.LUT R4, R2, R0, RZ, 0x3c, !PT ;  /* 0x0000000002047212 */ /* 0x000fc800078e3cff */
[----:B------:R-:W-:Y:S01]  /*1260*/  ISETP.GE.AND P0, PT, R4, RZ, PT ;  /* 0x000000ff0400720c */ /* 0x000fe20003f06270 */
[----:B0-----:R-:W-:-:S06]  /*1270*/  VIADD R4, R6, 0xffffffe ;  /* 0x0ffffffe06047836 */ /* 0x001fcc0000000000 */
[----:B------:R-:W-:Y:S01]  /*1280*/  @P1 IADD3 R7, PT, PT, R7, 0x1, RZ ;  /* 0x0000000107071810 */ /* 0x000fe20007ffe0ff */
[----:B------:R0:W1:Y:S05]  /*1290*/  F2I.FTZ.U32.TRUNC.NTZ R5, R4 ;  /* 0x0000000400057305 */ /* 0x00006a000021f000 */
[----:B------:R-:W-:Y:S01]  /*12a0*/  @!P0 IMAD.MOV R7, RZ, RZ, -R7 ;  /* 0x000000ffff078224 */ /* 0x000fe200078e0a07 */
[----:B------:R-:W-:Y:S01]  /*12b0*/  @!P2 LOP3.LUT R7, RZ, R0, RZ, 0x33, !PT ;  /* 0x00000000ff07a212 */ /* 0x000fe200078e33ff */
[----:B0-----:R-:W-:-:S04]  /*12c0*/  IMAD.MOV.U32 R4, RZ, RZ, RZ ;  /* 0x000000ffff047224 */ /* 0x001fc800078e00ff */
[----:B------:R-:W-:Y:S02]  /*12d0*/  IMAD R9, R0, R7, RZ ;  /* 0x0000000700097224 */ /* 0x000fe400078e02ff */
[----:B-1----:R-:W-:-:S03]  /*12e0*/  IMAD.MOV R11, RZ, RZ, -R5 ;  /* 0x000000ffff0b7224 */ /* 0x002fc600078e0a05 */
[----:B------:R-:W-:Y:S01]  /*12f0*/  IADD3 R6, PT, PT, R2, -R9, RZ ;  /* 0x8000000902067210 */ /* 0x000fe20007ffe0ff */
[----:B------:R-:W-:-:S03]  /*1300*/  IMAD R11, R11, R10, RZ ;  /* 0x0000000a0b0b7224 */ /* 0x000fc600078e02ff */
[----:B------:R-:W-:Y:S02]  /*1310*/  IABS R8, R6 ;  /* 0x0000000600087213 */ /* 0x000fe40000000000 */
[----:B------:R-:W-:Y:S01]  /*1320*/  LOP3.LUT R6, R6, R19, RZ, 0x3c, !PT ;  /* 0x0000001306067212 */ /* 0x000fe200078e3cff */
[----:B------:R-:W-:-:S03]  /*1330*/  IMAD.HI.U32 R4, R5, R11, R4 ;  /* 0x0000000b05047227 */ /* 0x000fc600078e0004 */
[----:B------:R-:W-:Y:S01]  /*1340*/  ISETP.GE.AND P0, PT, R6, RZ, PT ;  /* 0x000000ff0600720c */ /* 0x000fe20003f06270 */
[----:B------:R-:W-:Y:S01]  /*1350*/  IMAD.MOV.U32 R5, RZ, RZ, R8 ;  /* 0x000000ffff057224 */ /* 0x000fe200078e0008 */
[----:B------:R-:W-:-:S03]  /*1360*/  IADD3 R6, PT, PT, R2, 0x1, RZ ;  /* 0x0000000102067810 */ /* 0x000fc60007ffe0ff */
[----:B------:R-:W-:-:S05]  /*1370*/  IMAD.HI.U32 R4, R4, R5, RZ ;  /* 0x0000000504047227 */ /* 0x000fca00078e00ff */
[----:B------:R-:W-:-:S05]  /*1380*/  IADD3 R8, PT, PT, -R4, RZ, RZ ;  /* 0x000000ff04087210 */ /* 0x000fca0007ffe1ff */
[----:B------:R-:W-:-:S05]  /*1390*/  IMAD R5, R10, R8, R5 ;  /* 0x000000080a057224 */ /* 0x000fca00078e0205 */
[----:B------:R-:W-:-:S13]  /*13a0*/  ISETP.GT.U32.AND P2, PT, R10, R5, PT ;  /* 0x000000050a00720c */ /* 0x000fda0003f44070 */
[----:B------:R-:W-:Y:S02]  /*13b0*/  @!P2 IMAD.IADD R5, R5, 0x1, -R10 ;  /* 0x000000010505a824 */ /* 0x000fe400078e0a0a */
[----:B------:R-:W-:Y:S01]  /*13c0*/  @!P2 VIADD R4, R4, 0x1 ;  /* 0x000000010404a836 */ /* 0x000fe20000000000 */
[----:B------:R-:W-:Y:S02]  /*13d0*/  ISETP.NE.AND P2, PT, R19, RZ, PT ;  /* 0x000000ff1300720c */ /* 0x000fe40003f45270 */
[----:B------:R-:W-:-:S13]  /*13e0*/  ISETP.GE.U32.AND P1, PT, R5, R10, PT ;  /* 0x0000000a0500720c */ /* 0x000fda0003f26070 */
[----:B------:R-:W-:-:S05]  /*13f0*/  @P1 IADD3 R4, PT, PT, R4, 0x1, RZ ;  /* 0x0000000104041810 */ /* 0x000fca0007ffe0ff */
[----:B------:R-:W-:Y:S02]  /*1400*/  IMAD.MOV.U32 R18, RZ, RZ, R4 ;  /* 0x000000ffff127224 */ /* 0x000fe400078e0004 */
[----:B------:R-:W0:Y:S02]  /*1410*/  LDC.64 R4, c[0x0][0x388] ;  /* 0x0000e200ff047b82 */ /* 0x000e240000000a00 */
[----:B------:R-:W-:Y:S01]  /*1420*/  @!P0 IMAD.MOV R18, RZ, RZ, -R18 ;  /* 0x000000ffff128224 */ /* 0x000fe200078e0a12 */
[----:B------:R-:W-:-:S05]  /*1430*/  @!P2 LOP3.LUT R18, RZ, R19, RZ, 0x33, !PT ;  /* 0x00000013ff12a212 */ /* 0x000fca00078e33ff */
[----:B------:R-:W-:-:S04]  /*1440*/  IMAD R9, R18, R19, R9 ;  /* 0x0000001312097224 */ /* 0x000fc800078e0209 */
[----:B------:R-:W-:-:S05]  /*1450*/  IMAD.IADD R8, R6, 0x1, -R9 ;  /* 0x0000000106087824 */ /* 0x000fca00078e0a09 */
[----:B------:R-:W-:-:S04]  /*1460*/  ISETP.GE.AND P0, PT, R8, R19, PT ;  /* 0x000000130800720c */ /* 0x000fc80003f06270 */
[----:B------:R-:W-:-:S04]  /*1470*/  SEL R8, R19, RZ, P0 ;  /* 0x000000ff13087207 */ /* 0x000fc80000000000 */
[----:B------:R-:W-:-:S05]  /*1480*/  IADD3 R13, PT, PT, -R8, R6, R3 ;  /* 0x00000006080d7210 */ /* 0x000fca0007ffe103 */
[----:B0-----:R-:W-:-:S05]  /*1490*/  IMAD.WIDE R12, R13, 0x8, R4 ;  /* 0x000000080d0c7825 */ /* 0x001fca00078e0204 */
[----:B------:R-:W4:Y:S01]  /*14a0*/  LDG.E.64 R10, desc[UR6][R12.64] ;  /* 0x000000060c0a7981 */ /* 0x000f22000c1e1b00 */
[----:B---3--:R-:W-:-:S04]  /*14b0*/  IMAD.WIDE R14, R2, 0x8, R14 ;  /* 0x00000008020e7825 */ /* 0x008fc800078e020e */
[----:B------:R-:W-:Y:S01]  /*14c0*/  VIADD R6, R18, 0x1 ;  /* 0x0000000112067836 */ /* 0x000fe20000000000 */
[----:B----4-:R-:W-:-:S14]  /*14d0*/  DSETP.GEU.AND P0, PT, R10, RZ, PT ;  /* 0x000000ff0a00722a */ /* 0x010fdc0003f0e000 */
[----:B------:R-:W3:Y:S01]  /*14e0*/  @P0 LDG.E.64 R16, desc[UR6][R14.64] ;  /* 0x000000060e100981 */ /* 0x000ee2000c1e1b00 */
[----:B--2---:R-:W-:Y:S01]  /*14f0*/  ISETP.GE.AND P1, PT, R6, UR4, PT ;  /* 0x0000000406007c0c */ /* 0x004fe2000bf26270 */
[C---:B------:R-:W-:Y:S01]  /*1500*/  IMAD.WIDE R8, R3.reuse, 0x8, R14 ;  /* 0x0000000803087825 */ /* 0x040fe200078e020e */
[----:B------:R-:W0:Y:S02]  /*1510*/  LDCU UR4, c[0x0][0x3a0] ;  /* 0x00007400ff0477ac */ /* 0x000e240008000800 */
[----:B------:R-:W-:Y:S02]  /*1520*/  SEL R6, R0, RZ, P1 ;  /* 0x000000ff00067207 */ /* 0x000fe40000800000 */
[----:B------:R-:W2:Y:S02]  /*1530*/  LDG.E.64 R22, desc[UR6][R8.64] ;  /* 0x0000000608167981 */ /* 0x000ea4000c1e1b00 */
[----:B------:R-:W-:Y:S01]  /*1540*/  IADD3 R6, PT, PT, -R6, R19, R2 ;  /* 0x0000001306067210 */ /* 0x000fe20007ffe102 */
[----:B------:R-:W-:-:S03]  /*1550*/  IMAD.WIDE R18, R3, 0x8, R8 ;  /* 0x0000000803127825 */ /* 0x000fc600078e0208 */
[----:B------:R-:W-:Y:S02]  /*1560*/  LEA R25, R3, R6, 0x1 ;  /* 0x0000000603197211 */ /* 0x000fe400078e08ff */
[----:B------:R1:W5:Y:S03]  /*1570*/  LDG.E.64 R20, desc[UR6][R18.64] ;  /* 0x0000000612147981 */ /* 0x000366000c1e1b00 */
[----:B------:R-:W-:Y:S01]  /*1580*/  IMAD.WIDE R24, R25, 0x8, R4 ;  /* 0x0000000819187825 */ /* 0x000fe200078e0204 */
[----:B------:R1:W-:Y:S04]  /*1590*/  @P0 STG.E.64 desc[UR6][R14.64], R10 ;  /* 0x0000000a0e000986 */ /* 0x0003e8000c101b06 */
[----:B---3--:R1:W-:Y:S04]  /*15a0*/  @P0 STG.E.64 desc[UR6][R12.64], R16 ;  /* 0x000000100c000986 */ /* 0x0083e8000c101b06 */
[----:B------:R-:W3:Y:S01]  /*15b0*/  LDG.E.64 R26, desc[UR6][R24.64] ;  /* 0x00000006181a7981 */ /* 0x000ee2000c1e1b00 */
[----:B------:R-:W-:-:S02]  /*15c0*/  VIADD R7, R7, 0x1 ;  /* 0x0000000107077836 */ /* 0x000fc40000000000 */
[----:B------:R-:W-:-:S03]  /*15d0*/  IMAD R0, R3, 0x3, R0 ;  /* 0x0000000303007824 */ /* 0x000fc600078e0200 */
[----:B0-----:R-:W-:-:S04]  /*15e0*/  ISETP.GE.AND P1, PT, R7, UR4, PT ;  /* 0x0000000407007c0c */ /* 0x001fc8000bf26270 */
[----:B------:R-:W-:-:S04]  /*15f0*/  SEL R3, R3, RZ, P1 ;  /* 0x000000ff03037207 */ /* 0x000fc80000800000 */
[----:B------:R-:W-:-:S05]  /*1600*/  IADD3 R3, PT, PT, -R3, R0, R2 ;  /* 0x0000000003037210 */ /* 0x000fca0007ffe102 */
[----:B------:R-:W-:Y:S01]  /*1610*/  IMAD.WIDE R4, R3, 0x8, R4 ;  /* 0x0000000803047825 */ /* 0x000fe200078e0204 */
[----:B---3--:R-:W-:-:S14]  /*1620*/  DSETP.GEU.AND P0, PT, R26, RZ, PT ;  /* 0x000000ff1a00722a */ /* 0x008fdc0003f0e000 */
[----:B------:R1:W-:Y:S04]  /*1630*/  @P0 STG.E.64 desc[UR6][R8.64], R26 ;  /* 0x0000001a08000986 */ /* 0x0003e8000c101b06 */
[----:B--2---:R1:W-:Y:S04]  /*1640*/  @P0 STG.E.64 desc[UR6][R24.64], R22 ;  /* 0x0000001618000986 */ /* 0x0043e8000c101b06 */
[----:B------:R-:W2:Y:S02]  /*1650*/  LDG.E.64 R2, desc[UR6][R4.64] ;  /* 0x0000000604027981 */ /* 0x000ea4000c1e1b00 */
[----:B--2---:R-:W-:-:S14]  /*1660*/  DSETP.GEU.AND P0, PT, R2, RZ, PT ;  /* 0x000000ff0200722a */ /* 0x004fdc0003f0e000 */
[----:B-1----:R-:W-:Y:S05]  /*1670*/  @!P0 EXIT ;  /* 0x000000000000894d */ /* 0x002fea0003800000 */
[----:B------:R-:W-:Y:S04]  /*1680*/  STG.E.64 desc[UR6][R18.64], R2 ;  /* 0x0000000212007986 */ /* 0x000fe8000c101b06 */
[----:B-----5:R-:W-:Y:S01]  /*1690*/  STG.E.64 desc[UR6][R4.64], R20 ;  /* 0x0000001404007986 */ /* 0x020fe2000c101b06 */
[----:B------:R-:W-:Y:S05]  /*16a0*/  EXIT ;  /* 0x000000000000794d */ /* 0x000fea0003800000 */
.L_x_20:
        /* <DEDUP_REMOVED lines=13> */
.L_x_45:


//--------------------- .text._Z20dvc_ScaLBL_D3Q7_InitPcPdS0_S0_iii --------------------------
	.section	.text._Z20dvc_ScaLBL_D3Q7_InitPcPdS0_S0_iii,"ax",@progbits
	.align	128
        .global         _Z20dvc_ScaLBL_D3Q7_InitPcPdS0_S0_iii
        .type           _Z20dvc_ScaLBL_D3Q7_InitPcPdS0_S0_iii,@function
        .size           _Z20dvc_ScaLBL_D3Q7_InitPcPdS0_S0_iii,(.L_x_46 - _Z20dvc_ScaLBL_D3Q7_InitPcPdS0_S0_iii)
        .other          _Z20dvc_ScaLBL_D3Q7_InitPcPdS0_S0_iii,@"STO_CUDA_ENTRY STV_DEFAULT"
_Z20dvc_ScaLBL_D3Q7_InitPcPdS0_S0_iii:
.text._Z20dvc_ScaLBL_D3Q7_InitPcPdS0_S0_iii:
[----:B------:R-:W-:Y:S08]  /*0000*/  LDC R1, c[0x0][0x37c] ;  /* 0x0000df00ff017b82 */ /* 0x000ff00000000800 */
[----:B------:R-:W0:Y:S01]  /*0010*/  LDC R14, c[0x0][0x3a8] ;  /* 0x0000ea00ff0e7b82 */ /* 0x000e220000000800 */
[----:B------:R-:W1:Y:S02]  /*0020*/  LDCU.64 UR4, c[0x0][0x3a0] ;  /* 0x00007400ff0477ac */ /* 0x000e640008000a00 */
[----:B-1----:R-:W-:-:S06]  /*0030*/  UIMAD UR4, UR5, UR4, URZ ;  /* 0x00000004050472a4 */ /* 0x002fcc000f8e02ff */
[----:B0-----:R-:W-:-:S05]  /*0040*/  IMAD R15, R14, UR4, RZ ;  /* 0x000000040e0f7c24 */ /* 0x001fca000f8e02ff */
[----:B------:R-:W-:-:S13]  /*0050*/  ISETP.GE.AND P0, PT, R15, -0x117ff, PT ;  /* 0xfffee8010f00780c */ /* 0x000fda0003f06270 */
[----:B------:R-:W-:Y:S05]  /*0060*/  @!P0 EXIT ;  /* 0x000000000000894d */ /* 0x000fea0003800000 */
[----:B------:R-:W0:Y:S01]  /*0070*/  S2R R16, SR_CTAID.X ;  /* 0x0000000000107919 */ /* 0x000e220000002500 */
[----:B------:R-:W-:Y:S01]  /*0080*/  HFMA2 R14, -RZ, RZ, 0, 0 ;  /* 0x00000000ff0e7431 */ /* 0x000fe200000001ff */
[----:B------:R-:W1:Y:S01]  /*0090*/  LDC R3, c[0x0][0x360] ;  /* 0x0000d800ff037b82 */ /* 0x000e620000000800 */
[C---:B------:R-:W-:Y:S01]  /*00a0*/  IADD3 R4, PT, PT, R15.reuse, 0x117ff, RZ ;  /* 0x000117ff0f047810 */ /* 0x040fe20007ffe0ff */
[----:B------:R-:W2:Y:S01]  /*00b0*/  S2R R0, SR_TID.X ;  /* 0x0000000000007919 */ /* 0x000ea20000002100 */
[----:B------:R-:W3:Y:S02]  /*00c0*/  LDCU.64 UR4, c[0x0][0x358] ;  /* 0x00006b00ff0477ac */ /* 0x000ee40008000a00 */
[----:B------:R-:W-:Y:S02]  /*00d0*/  ISETP.GE.U32.AND P0, PT, R4, 0x22fff, PT ;  /* 0x00022fff0400780c */ /* 0x000fe40003f06070 */
[----:B------:R-:W-:Y:S01]  /*00e0*/  MOV R4, RZ ;  /* 0x000000ff00047202 */ /* 0x000fe20000000f00 */
[----:B------:R-:W-:-:S05]  /*00f0*/  IMAD.HI R2, R15, -0x15f15f15, R14 ;  /* 0xea0ea0eb0f027827 */ /* 0x000fca00078e020e */
[----:B------:R-:W-:-:S04]  /*0100*/  SHF.R.U32.HI R5, RZ, 0x1f, R2 ;  /* 0x0000001fff057819 */ /* 0x000fc80000011602 */
[----:B------:R-:W-:-:S05]  /*0110*/  LEA.HI.SX32 R2, R2, R5, 0x10 ;  /* 0x0000000502027211 */ /* 0x000fca00078f82ff */
[----:B0-----:R-:W-:Y:S01]  /*0120*/  IMAD R5, R2, R16, R16 ;  /* 0x0000001002057224 */ /* 0x001fe200078e0210 */
[----:B---3--:R-:W-:Y:S06]  /*0130*/  @!P0 BRA `(.L_x_21) ;  /* 0x0000000400c48947 */ /* 0x008fec0003800000 */
[----:B------:R-:W0:Y:S01]  /*0140*/  LDC.64 R12, c[0x0][0x388] ;  /* 0x0000e200ff0c7b82 */ /* 0x000e220000000a00 */
[----:B------:R-:W-:Y:S01]  /*0150*/  IADD3 R25, PT, PT, R2, 0x1, RZ ;  /* 0x0000000102197810 */ /* 0x000fe20007ffe0ff */
[-C--:B-1----:R-:W-:Y:S01]  /*0160*/  IMAD R29, R5, R3.reuse, R3 ;  /* 0x00000003051d7224 */ /* 0x082fe200078e0203 */
[----:B------:R-:W1:Y:S01]  /*0170*/  LDCU.64 UR6, c[0x0][0x380] ;  /* 0x00007000ff0677ac */ /* 0x000e620008000a00 */
[----:B------:R-:W-:Y:S01]  /*0180*/  IMAD R16, R16, R3, RZ ;  /* 0x0000000310107224 */ /* 0x000fe200078e02ff */
[----:B------:R-:W-:Y:S02]  /*0190*/  LOP3.LUT R4, R25, 0xfffffffe, RZ, 0xc0, !PT ;  /* 0xfffffffe19047812 */ /* 0x000fe400078ec0ff */
[----:B--2---:R-:W-:Y:S01]  /*01a0*/  IADD3 R29, PT, PT, R29, R0, RZ ;  /* 0x000000001d1d7210 */ /* 0x004fe20007ffe0ff */
[----:B------:R-:W2:Y:S01]  /*01b0*/  LDC.64 R10, c[0x0][0x390] ;  /* 0x0000e400ff0a7b82 */ /* 0x000ea20000000a00 */
[----:B------:R-:W-:Y:S01]  /*01c0*/  IMAD R25, R25, R16, R0 ;  /* 0x0000001019197224 */ /* 0x000fe200078e0200 */
[----:B------:R-:W-:-:S06]  /*01d0*/  IADD3 R24, PT, PT, -R4, RZ, RZ ;  /* 0x000000ff04187210 */ /* 0x000fcc0007ffe1ff */
[----:B------:R-:W3:Y:S08]  /*01e0*/  LDC.64 R8, c[0x0][0x390] ;  /* 0x0000e400ff087b82 */ /* 0x000ef00000000a00 */
[----:B-1----:R-:W4:Y:S02]  /*01f0*/  LDC.64 R6, c[0x0][0x398] ;  /* 0x0000e600ff067b82 */ /* 0x002f240000000a00 */
.L_x_28:
[----:B------:R-:W-:Y:S01]  /*0200*/  ISETP.GE.AND P1, PT, R25, R15, PT ;  /* 0x0000000f1900720c */ /* 0x000fe20003f26270 */
[----:B------:R-:W-:Y:S01]  /*0210*/  BSSY.RECONVERGENT B0, `(.L_x_22) ;  /* 0x0000030000007945 */ /* 0x000fe20003800200 */
[----:B------:R-:W-:-:S04]  /*0220*/  IADD3 R24, PT, PT, R24, 0x2, RZ ;  /* 0x0000000218187810 */ /* 0x000fc80007ffe0ff */
[----:B------:R-:W-:-:S07]  /*0230*/  ISETP.NE.AND P0, PT, R24, RZ, PT ;  /* 0x000000ff1800720c */ /* 0x000fce0003f05270 */
[----:B01----:R-:W-:Y:S06]  /*0240*/  @P1 BRA `(.L_x_23) ;  /* 0x0000000000b01947 */ /* 0x003fec0003800000 */
[----:B------:R-:W-:-:S04]  /*0250*/  IADD3 R16, P1, PT, R25, UR6, RZ ;  /* 0x0000000619107c10 */ /* 0x000fc8000ff3e0ff */
[----:B------:R-:W-:-:S05]  /*0260*/  LEA.HI.X.SX32 R17, R25, UR7, 0x1, P1 ;  /* 0x0000000719117c11 */ /* 0x000fca00088f0eff */
[----:B------:R-:W5:Y:S02]  /*0270*/  LDG.E.S8 R16, desc[UR4][R16.64] ;  /* 0x0000000410107981 */ /* 0x000f64000c1e1300 */
[----:B-----5:R-:W-:-:S13]  /*0280*/  ISETP.GE.AND P1, PT, R16, 0x1, PT ;  /* 0x000000011000780c */ /* 0x020fda0003f26270 */
[----:B------:R-:W-:Y:S05]  /*0290*/  @!P1 BRA `(.L_x_24) ;  /* 0x00000000005c9947 */ /* 0x000fea0003800000 */
[----:B----4-:R-:W-:-:S06]  /*02a0*/  IMAD.WIDE R22, R25, 0x8, R6 ;  /* 0x0000000819167825 */ /* 0x010fcc00078e0206 */
[----:B------:R-:W4:Y:S01]  /*02b0*/  LDG.E.64 R22, desc[UR4][R22.64] ;  /* 0x0000000416167981 */ /* 0x000f22000c1e1b00 */
[----:B------:R-:W-:Y:S01]  /*02c0*/  UMOV UR8, 0x55555555 ;  /* 0x5555555500087882 */ /* 0x000fe20000000000 */
[----:B------:R-:W-:Y:S01]  /*02d0*/  UMOV UR9, 0x3fd55555 ;  /* 0x3fd5555500097882 */ /* 0x000fe20000000000 */
[----:B0-----:R-:W-:-:S04]  /*02e0*/  IMAD.WIDE R18, R25, 0x8, R12 ;  /* 0x0000000819127825 */ /* 0x001fc800078e020c */
[----:B---3--:R-:W-:-:S04]  /*02f0*/  IMAD.WIDE R26, R25, 0x8, R8 ;  /* 0x00000008191a7825 */ /* 0x008fc800078e0208 */
[----:B------:R-:W-:Y:S01]  /*0300*/  IMAD.WIDE R16, R15, 0x8, R18 ;  /* 0x000000080f107825 */ /* 0x000fe200078e0212 */
[C---:B----4-:R-:W-:Y:S01]  /*0310*/  DMUL R20, R22.reuse, UR8 ;  /* 0x0000000816147c28 */ /* 0x050fe20008000000 */
[----:B------:R-:W-:Y:S01]  /*0320*/  UMOV UR8, 0x1c71c71c ;  /* 0x1c71c71c00087882 */ /* 0x000fe20000000000 */
[----:B------:R-:W-:Y:S02]  /*0330*/  UMOV UR9, 0x3fbc71c7 ;  /* 0x3fbc71c700097882 */ /* 0x000fe40000000000 */
[----:B------:R-:W-:-:S03]  /*0340*/  DMUL R22, R22, UR8 ;  /* 0x0000000816167c28 */ /* 0x000fc60008000000 */
[----:B------:R0:W-:Y:S04]  /*0350*/  STG.E.64 desc[UR4][R18.64], R20 ;  /* 0x0000001412007986 */ /* 0x0001e8000c101b04 */
[----:B------:R1:W-:Y:S04]  /*0360*/  STG.E.64 desc[UR4][R26.64], R22 ;  /* 0x000000161a007986 */ /* 0x0003e8000c101b04 */
[----:B------:R3:W-:Y:S01]  /*0370*/  STG.E.64 desc[UR4][R16.64], R22 ;  /* 0x0000001610007986 */ /* 0x0007e2000c101b04 */
[----:B0-----:R-:W-:-:S04]  /*0380*/  IMAD.WIDE R20, R15, 0x8, R16 ;  /* 0x000000080f147825 */ /* 0x001fc800078e0210 */
[----:B-1----:R-:W-:-:S04]  /*0390*/  IMAD.WIDE R26, R15, 0x8, R26 ;  /* 0x000000080f1a7825 */ /* 0x002fc800078e021a */
[C---:B---3--:R-:W-:Y:S01]  /*03a0*/  IMAD.WIDE R16, R15.reuse, 0x8, R20 ;  /* 0x000000080f107825 */ /* 0x048fe200078e0214 */
[----:B------:R0:W-:Y:S03]  /*03b0*/  STG.E.64 desc[UR4][R26.64], R22 ;  /* 0x000000161a007986 */ /* 0x0001e6000c101b04 */
[----:B------:R-:W-:Y:S01]  /*03c0*/  IMAD.WIDE R18, R15, 0x8, R26 ;  /* 0x000000080f127825 */ /* 0x000fe200078e021a */
[----:B------:R0:W-:Y:S04]  /*03d0*/  STG.E.64 desc[UR4][R20.64], R22 ;  /* 0x0000001614007986 */ /* 0x0001e8000c101b04 */
[----:B------:R0:W-:Y:S04]  /*03e0*/  STG.E.64 desc[UR4][R18.64], R22 ;  /* 0x0000001612007986 */ /* 0x0001e8000c101b04 */
[----:B------:R0:W-:Y:S01]  /*03f0*/  STG.E.64 desc[UR4][R16.64], R22 ;  /* 0x0000001610007986 */ /* 0x0001e2000c101b04 */
[----:B------:R-:W-:Y:S05]  /*0400*/  BRA `(.L_x_23) ;  /* 0x0000000000407947 */ /* 0x000fea0003800000 */
.L_x_24:
[----:B0-----:R-:W-:-:S04]  /*0410*/  IMAD.WIDE R18, R25, 0x8, R12 ;  /* 0x0000000819127825 */ /* 0x001fc800078e020c */
[----:B------:R-:W-:Y:S01]  /*0420*/  HFMA2 R23, -RZ, RZ, -1.984375, 0 ;  /* 0xbff00000ff177431 */ /* 0x000fe200000001ff */
[----:B------:R-:W-:Y:S01]  /*0430*/  MOV R22, 0x0 ;  /* 0x0000000000167802 */ /* 0x000fe20000000f00 */
[----:B--2---:R-:W-:-:S04]  /*0440*/  IMAD.WIDE R26, R25, 0x8, R10 ;  /* 0x00000008191a7825 */ /* 0x004fc800078e020a */
[C---:B------:R-:W-:Y:S01]  /*0450*/  IMAD.WIDE R16, R15.reuse, 0x8, R18 ;  /* 0x000000080f107825 */ /* 0x040fe200078e0212 */
[----:B------:R-:W-:Y:S04]  /*0460*/  STG.E.64 desc[UR4][R18.64], R22 ;  /* 0x0000001612007986 */ /* 0x000fe8000c101b04 */
[----:B------:R0:W-:Y:S01]  /*0470*/  STG.E.64 desc[UR4][R26.64], R22 ;  /* 0x000000161a007986 */ /* 0x0001e2000c101b04 */
[----:B------:R-:W-:-:S03]  /*0480*/  IMAD.WIDE R20, R15, 0x8, R16 ;  /* 0x000000080f147825 */ /* 0x000fc600078e0210 */
[----:B------:R1:W-:Y:S01]  /*0490*/  STG.E.64 desc[UR4][R16.64], R22 ;  /* 0x0000001610007986 */ /* 0x0003e2000c101b04 */
[----:B0-----:R-:W-:-:S04]  /*04a0*/  IMAD.WIDE R26, R15, 0x8, R26 ;  /* 0x000000080f1a7825 */ /* 0x001fc800078e021a */
[C---:B-1----:R-:W-:Y:S01]  /*04b0*/  IMAD.WIDE R16, R15.reuse, 0x8, R20 ;  /* 0x000000080f107825 */ /* 0x042fe200078e0214 */
[----:B------:R1:W-:Y:S03]  /*04c0*/  STG.E.64 desc[UR4][R26.64], R22 ;  /* 0x000000161a007986 */ /* 0x0003e6000c101b04 */
[----:B------:R-:W-:Y:S01]  /*04d0*/  IMAD.WIDE R18, R15, 0x8, R26 ;  /* 0x000000080f127825 */ /* 0x000fe200078e021a */
[----:B------:R1:W-:Y:S04]  /*04e0*/  STG.E.64 desc[UR4][R20.64], R22 ;  /* 0x0000001614007986 */ /* 0x0003e8000c101b04 */
[----:B------:R1:W-:Y:S04]  /*04f0*/  STG.E.64 desc[UR4][R18.64], R22 ;  /* 0x0000001612007986 */ /* 0x0003e8000c101b04 */
[----:B------:R1:W-:Y:S02]  /*0500*/  STG.E.64 desc[UR4][R16.64], R22 ;  /* 0x0000001610007986 */ /* 0x0003e4000c101b04 */
.L_x_23:
[----:B------:R-:W-:Y:S05]  /*0510*/  BSYNC.RECONVERGENT B0 ;  /* 0x0000000000007941 */ /* 0x000fea0003800200 */
.L_x_22:
[----:B------:R-:W-:Y:S01]  /*0520*/  ISETP.GE.AND P1, PT, R29, R15, PT ;  /* 0x0000000f1d00720c */ /* 0x000fe20003f26270 */
[----:B------:R-:W-:-:S12]  /*0530*/  BSSY.RECONVERGENT B0, `(.L_x_25) ;  /* 0x000002e000007945 */ /* 0x000fd80003800200 */
[----:B------:R-:W-:Y:S05]  /*0540*/  @P1 BRA `(.L_x_26) ;  /* 0x0000000000b01947 */ /* 0x000fea0003800000 */
[----:B01----:R-:W-:-:S04]  /*0550*/  IADD3 R16, P1, PT, R29, UR6, RZ ;  /* 0x000000061d107c10 */ /* 0x003fc8000ff3e0ff */
[----:B------:R-:W-:-:S05]  /*0560*/  LEA.HI.X.SX32 R17, R29, UR7, 0x1, P1 ;  /* 0x000000071d117c11 */ /* 0x000fca00088f0eff */
[----:B------:R-:W5:Y:S02]  /*0570*/  LDG.E.S8 R16, desc[UR4][R16.64] ;  /* 0x0000000410107981 */ /* 0x000f64000c1e1300 */
[----:B-----5:R-:W-:-:S13]  /*0580*/  ISETP.GT.AND P1, PT, R16, RZ, PT ;  /* 0x000000ff1000720c */ /* 0x020fda0003f24270 */
[----:B------:R-:W-:Y:S05]  /*0590*/  @P1 BRA `(.L_x_27) ;  /* 0x0000000000441947 */ /* 0x000fea0003800000 */
[----:B------:R-:W-:-:S04]  /*05a0*/  IMAD.WIDE R20, R29, 0x8, R12 ;  /* 0x000000081d147825 */ /* 0x000fc800078e020c */
        /* <DEDUP_REMOVED lines=14> */
[----:B------:R0:W-:Y:S01]  /*0690*/  STG.E.64 desc[UR4][R18.64], R16 ;  /* 0x0000001012007986 */ /* 0x0001e2000c101b04 */
[----:B------:R-:W-:Y:S05]  /*06a0*/  BRA `(.L_x_26) ;  /* 0x0000000000587947 */ /* 0x000fea0003800000 */
.L_x_27:
[----:B----4-:R-:W-:-:S06]  /*06b0*/  IMAD.WIDE R16, R29, 0x8, R6 ;  /* 0x000000081d107825 */ /* 0x010fcc00078e0206 */
[----:B------:R-:W4:Y:S01]  /*06c0*/  LDG.E.64 R16, desc[UR4][R16.64] ;  /* 0x0000000410107981 */ /* 0x000f22000c1e1b00 */
[----:B------:R-:W-:Y:S01]  /*06d0*/  UMOV UR8, 0x55555555 ;  /* 0x5555555500087882 */ /* 0x000fe20000000000 */
[----:B------:R-:W-:Y:S01]  /*06e0*/  UMOV UR9, 0x3fd55555 ;  /* 0x3fd5555500097882 */ /* 0x000fe20000000000 */
[----:B------:R-:W-:-:S04]  /*06f0*/  IMAD.WIDE R18, R29, 0x8, R12 ;  /* 0x000000081d127825 */ /* 0x000fc800078e020c */
        /* <DEDUP_REMOVED lines=11> */
[C---:B------:R-:W-:Y:S01]  /*07b0*/  IMAD.WIDE R22, R15.reuse, 0x8, R18 ;  /* 0x000000080f167825 */ /* 0x040fe200078e0212 */
[----:B------:R0:W-:Y:S03]  /*07c0*/  STG.E.64 desc[UR4][R26.64], R16 ;  /* 0x000000101a007986 */ /* 0x0001e6000c101b04 */
[----:B---3--:R-:W-:Y:S01]  /*07d0*/  IMAD.WIDE R20, R15, 0x8, R26 ;  /* 0x000000080f147825 */ /* 0x008fe200078e021a */
[----:B------:R0:W-:Y:S04]  /*07e0*/  STG.E.64 desc[UR4][R18.64], R16 ;  /* 0x0000001012007986 */ /* 0x0001e8000c101b04 */
[----:B------:R0:W-:Y:S04]  /*07f0*/  STG.E.64 desc[UR4][R20.64], R16 ;  /* 0x0000001014007986 */ /* 0x0001e8000c101b04 */
[----:B------:R0:W-:Y:S02]  /*0800*/  STG.E.64 desc[UR4][R22.64], R16 ;  /* 0x0000001016007986 */ /* 0x0001e4000c101b04 */
.L_x_26:
[----:B------:R-:W-:Y:S05]  /*0810*/  BSYNC.RECONVERGENT B0 ;  /* 0x0000000000007941 */ /* 0x000fea0003800200 */
.L_x_25:
[C---:B------:R-:W-:Y:S02]  /*0820*/  LEA R29, R3.reuse, R29, 0x1 ;  /* 0x0000001d031d7211 */ /* 0x040fe400078e08ff */
[----:B------:R-:W-:Y:S01]  /*0830*/  LEA R25, R3, R25, 0x1 ;  /* 0x0000001903197211 */ /* 0x000fe200078e08ff */
[----:B------:R-:W-:Y:S06]  /*0840*/  @P0 BRA `(.L_x_28) ;  /* 0xfffffff8006c0947 */ /* 0x000fec000383ffff */
.L_x_21:
[----:B------:R-:W-:-:S04]  /*0850*/  LOP3.LUT R2, R2, 0x1, RZ, 0xc0, !PT ;  /* 0x0000000102027812 */ /* 0x000fc800078ec0ff */
[----:B------:R-:W-:-:S13]  /*0860*/  ISETP.NE.U32.AND P0, PT, R2, 0x1, PT ;  /* 0x000000010200780c */ /* 0x000fda0003f05070 */
[----:B------:R-:W-:Y:S05]  /*0870*/  @!P0 EXIT ;  /* 0x000000000000894d */ /* 0x000fea0003800000 */
[----:B------:R-:W-:-:S05]  /*0880*/  IADD3 R4, PT, PT, R5, R4, RZ ;  /* 0x0000000405047210 */ /* 0x000fca0007ffe0ff */
[----:B-12---:R-:W-:-:S05]  /*0890*/  IMAD R11, R4, R3, R0 ;  /* 0x00000003040b7224 */ /* 0x006fca00078e0200 */
[----:B------:R-:W-:-:S13]  /*08a0*/  ISETP.GE.AND P0, PT, R11, R15, PT ;  /* 0x0000000f0b00720c */ /* 0x000fda0003f06270 */
[----:B------:R-:W-:Y:S05]  /*08b0*/  @P0 EXIT ;  /* 0x000000000000094d */ /* 0x000fea0003800000 */
[----:B------:R-:W1:Y:S02]  /*08c0*/  LDCU.64 UR6, c[0x0][0x380] ;  /* 0x00007000ff0677ac */ /* 0x000e640008000a00 */
[----:B-1----:R-:W-:-:S04]  /*08d0*/  IADD3 R2, P0, PT, R11, UR6, RZ ;  /* 0x000000060b027c10 */ /* 0x002fc8000ff1e0ff */
[----:B------:R-:W-:-:S05]  /*08e0*/  LEA.HI.X.SX32 R3, R11, UR7, 0x1, P0 ;  /* 0x000000070b037c11 */ /* 0x000fca00080f0eff */
[----:B------:R-:W2:Y:S02]  /*08f0*/  LDG.E.S8 R2, desc[UR4][R2.64] ;  /* 0x0000000402027981 */ /* 0x000ea4000c1e1300 */
[----:B--2---:R-:W-:-:S13]  /*0900*/  ISETP.GT.AND P0, PT, R2, RZ, PT ;  /* 0x000000ff0200720c */ /* 0x004fda0003f04270 */
[----:B------:R-:W-:Y:S05]  /*0910*/  @P0 BRA `(.L_x_29) ;  /* 0x00000000004c0947 */ /* 0x000fea0003800000 */
[----:B------:R-:W1:Y:S01]  /*0920*/  LDC.64 R2, c[0x0][0x388] ;  /* 0x0000e200ff027b82 */ /* 0x000e620000000a00 */
[----:B0-----:R-:W-:Y:S01]  /*0930*/  HFMA2 R17, -RZ, RZ, -1.984375, 0 ;  /* 0xbff00000ff117431 */ /* 0x001fe200000001ff */
[----:B------:R-:W-:-:S06]  /*0940*/  MOV R16, 0x0 ;  /* 0x0000000000107802 */ /* 0x000fcc0000000f00 */
[----:B------:R-:W0:Y:S01]  /*0950*/  LDC.64 R4, c[0x0][0x390] ;  /* 0x0000e400ff047b82 */ /* 0x000e220000000a00 */
[----:B-1----:R-:W-:-:S05]  /*0960*/  IMAD.WIDE R2, R11, 0x8, R2 ;  /* 0x000000080b027825 */ /* 0x002fca00078e0202 */
[----:B------:R-:W-:Y:S01]  /*0970*/  STG.E.64 desc[UR4][R2.64], R16 ;  /* 0x0000001002007986 */ /* 0x000fe2000c101b04 */
[----:B----4-:R-:W-:-:S04]  /*0980*/  IMAD.WIDE R6, R15, 0x8, R2 ;  /* 0x000000080f067825 */ /* 0x010fc800078e0202 */
[----:B0-----:R-:W-:-:S04]  /*0990*/  IMAD.WIDE R4, R11, 0x8, R4 ;  /* 0x000000080b047825 */ /* 0x001fc800078e0204 */
[C---:B------:R-:W-:Y:S01]  /*09a0*/  IMAD.WIDE R10, R15.reuse, 0x8, R6 ;  /* 0x000000080f0a7825 */ /* 0x040fe200078e0206 */
[----:B------:R-:W-:Y:S03]  /*09b0*/  STG.E.64 desc[UR4][R4.64], R16 ;  /* 0x0000001004007986 */ /* 0x000fe6000c101b04 */
[C---:B---3--:R-:W-:Y:S01]  /*09c0*/  IMAD.WIDE R8, R15.reuse, 0x8, R4 ;  /* 0x000000080f087825 */ /* 0x048fe200078e0204 */
[----:B------:R-:W-:Y:S04]  /*09d0*/  STG.E.64 desc[UR4][R6.64], R16 ;  /* 0x0000001006007986 */ /* 0x000fe8000c101b04 */
[----:B------:R-:W-:Y:S01]  /*09e0*/  STG.E.64 desc[UR4][R8.64], R16 ;  /* 0x0000001008007986 */ /* 0x000fe2000c101b04 */
[----:B------:R-:W-:-:S03]  /*09f0*/  IMAD.WIDE R12, R15, 0x8, R8 ;  /* 0x000000080f0c7825 */ /* 0x000fc600078e0208 */
[----:B------:R-:W-:Y:S01]  /*0a00*/  STG.E.64 desc[UR4][R10.64], R16 ;  /* 0x000000100a007986 */ /* 0x000fe2000c101b04 */
[----:B------:R-:W-:-:S03]  /*0a10*/  IMAD.WIDE R14, R15, 0x8, R10 ;  /* 0x000000080f0e7825 */ /* 0x000fc600078e020a */
[----:B------:R-:W-:Y:S04]  /*0a20*/  STG.E.64 desc[UR4][R12.64], R16 ;  /* 0x000000100c007986 */ /* 0x000fe8000c101b04 */
[----:B------:R-:W-:Y:S01]  /*0a30*/  STG.E.64 desc[UR4][R14.64], R16 ;  /* 0x000000100e007986 */ /* 0x000fe2000c101b04 */
[----:B------:R-:W-:Y:S05]  /*0a40*/  EXIT ;  /* 0x000000000000794d */ /* 0x000fea0003800000 */
.L_x_29:
[----:B------:R-:W1:Y:S08]  /*0a50*/  LDC.64 R2, c[0x0][0x398] ;  /* 0x0000e600ff027b82 */ /* 0x000e700000000a00 */
[----:B------:R-:W3:Y:S08]  /*0a60*/  LDC.64 R4, c[0x0][0x388] ;  /* 0x0000e200ff047b82 */ /* 0x000ef00000000a00 */
[----:B----4-:R-:W2:Y:S01]  /*0a70*/  LDC.64 R6, c[0x0][0x390] ;  /* 0x0000e400ff067b82 */ /* 0x010ea20000000a00 */
[----:B-1----:R-:W-:-:S06]  /*0a80*/  IMAD.WIDE R2, R11, 0x8, R2 ;  /* 0x000000080b027825 */ /* 0x002fcc00078e0202 */
[----:B------:R-:W4:Y:S01]  /*0a90*/  LDG.E.64 R2, desc[UR4][R2.64] ;  /* 0x0000000402027981 */ /* 0x000f22000c1e1b00 */
[----:B------:R-:W-:Y:S01]  /*0aa0*/  UMOV UR6, 0x55555555 ;  /* 0x5555555500067882 */ /* 0x000fe20000000000 */
[----:B---3--:R-:W-:Y:S01]  /*0ab0*/  IMAD.WIDE R8, R11, 0x8, R4 ;  /* 0x000000080b087825 */ /* 0x008fe200078e0204 */
[----:B------:R-:W-:Y:S01]  /*0ac0*/  UMOV UR7, 0x3fd55555 ;  /* 0x3fd5555500077882 */ /* 0x000fe20000000000 */
[----:B------:R-:W-:Y:S01]  /*0ad0*/  UMOV UR8, 0x1c71c71c ;  /* 0x1c71c71c00087882 */ /* 0x000fe20000000000 */
[----:B------:R-:W-:Y:S01]  /*0ae0*/  UMOV UR9, 0x3fbc71c7 ;  /* 0x3fbc71c700097882 */ /* 0x000fe20000000000 */
[----:B0-----:R-:W-:-:S04]  /*0af0*/  IMAD.WIDE R12, R15, 0x8, R8 ;  /* 0x000000080f0c7825 */ /* 0x001fc800078e0208 */
[----:B--2---:R-:W-:-:S04]  /*0b00*/  IMAD.WIDE R10, R11, 0x8, R6 ;  /* 0x000000080b0a7825 */ /* 0x004fc800078e0206 */
[----:B------:R-:W-:-:S04]  /*0b10*/  IMAD.WIDE R16, R15, 0x8, R10 ;  /* 0x000000080f107825 */ /* 0x000fc800078e020a */
[C---:B------:R-:W-:Y:S01]  /*0b20*/  IMAD.WIDE R18, R15.reuse, 0x8, R16 ;  /* 0x000000080f127825 */ /* 0x040fe200078e0210 */
[C---:B----4-:R-:W-:Y:S02]  /*0b30*/  DMUL R4, R2.reuse, UR6 ;  /* 0x0000000602047c28 */ /* 0x050fe40008000000 */
[----:B------:R-:W-:Y:S01]  /*0b40*/  DMUL R6, R2, UR8 ;  /* 0x0000000802067c28 */ /* 0x000fe20008000000 */
[----:B------:R-:W-:-:S04]  /*0b50*/  IMAD.WIDE R2, R15, 0x8, R12 ;  /* 0x000000080f027825 */ /* 0x000fc800078e020c */
[----:B------:R-:W-:Y:S01]  /*0b60*/  STG.E.64 desc[UR4][R8.64], R4 ;  /* 0x0000000408007986 */ /* 0x000fe2000c101b04 */
[----:B------:R-:W-:-:S03]  /*0b70*/  IMAD.WIDE R14, R15, 0x8, R2 ;  /* 0x000000080f0e7825 */ /* 0x000fc600078e0202 */
[----:B------:R-:W-:Y:S04]  /*0b80*/  STG.E.64 desc[UR4][R10.64], R6 ;  /* 0x000000060a007986 */ /* 0x000fe8000c101b04 */
[----:B------:R-:W-:Y:S04]  /*0b90*/  STG.E.64 desc[UR4][R12.64], R6 ;  /* 0x000000060c007986 */ /* 0x000fe8000c101b04 */
[----:B------:R-:W-:Y:S04]  /*0ba0*/  STG.E.64 desc[UR4][R16.64], R6 ;  /* 0x0000000610007986 */ /* 0x000fe8000c101b04 */
[----:B------:R-:W-:Y:S04]  /*0bb0*/  STG.E.64 desc[UR4][R2.64], R6 ;  /* 0x0000000602007986 */ /* 0x000fe8000c101b04 */
[----:B------:R-:W-:Y:S04]  /*0bc0*/  STG.E.64 desc[UR4][R18.64], R6 ;  /* 0x0000000612007986 */ /* 0x000fe8000c101b04 */
[----:B------:R-:W-:Y:S01]  /*0bd0*/  STG.E.64 desc[UR4][R14.64], R6 ;  /* 0x000000060e007986 */ /* 0x000fe2000c101b04 */
[----:B------:R-:W-:Y:S05]  /*0be0*/  EXIT ;  /* 0x000000000000794d */ /* 0x000fea0003800000 */
.L_x_30:
        /* <DEDUP_REMOVED lines=9> */
.L_x_46:


//--------------------- .text._Z22dvc_ScaLBL_D3Q7_UnpackiPiiiPdS0_i --------------------------
	.section	.text._Z22dvc_ScaLBL_D3Q7_UnpackiPiiiPdS0_i,"ax",@progbits
	.align	128
        .global         _Z22dvc_ScaLBL_D3Q7_UnpackiPiiiPdS0_i
        .type           _Z22dvc_ScaLBL_D3Q7_UnpackiPiiiPdS0_i,@function
        .size           _Z22dvc_ScaLBL_D3Q7_UnpackiPiiiPdS0_i,(.L_x_47 - _Z22dvc_ScaLBL_D3Q7_UnpackiPiiiPdS0_i)
        .other          _Z22dvc_ScaLBL_D3Q7_UnpackiPiiiPdS0_i,@"STO_CUDA_ENTRY STV_DEFAULT"
_Z22dvc_ScaLBL_D3Q7_UnpackiPiiiPdS0_i:
.text._Z22dvc_ScaLBL_D3Q7_UnpackiPiiiPdS0_i:
[----:B------:R-:W-:Y:S01]  /*0000*/  LDC R1, c[0x0][0x37c] ;  /* 0x0000df00ff017b82 */ /* 0x000fe20000000800 */
[----:B------:R-:W0:Y:S07]  /*0010*/  S2R R0, SR_TID.X ;  /* 0x0000000000007919 */ /* 0x000e2e0000002100 */
[----:B------:R-:W0:Y:S01]  /*0020*/  S2UR UR4, SR_CTAID.X ;  /* 0x00000000000479c3 */ /* 0x000e220000002500 */
[----:B------:R-:W1:Y:S07]  /*0030*/  LDCU UR5, c[0x0][0x394] ;  /* 0x00007280ff0577ac */ /* 0x000e6e0008000800 */
[----:B------:R-:W0:Y:S02]  /*0040*/  LDC R5, c[0x0][0x360] ;  /* 0x0000d800ff057b82 */ /* 0x000e240000000800 */
[----:B0-----:R-:W-:-:S05]  /*0050*/  IMAD R5, R5, UR4, R0 ;  /* 0x0000000405057c24 */ /* 0x001fca000f8e0200 */
[----:B-1----:R-:W-:-:S13]  /*0060*/  ISETP.GE.AND P0, PT, R5, UR5, PT ;  /* 0x0000000505007c0c */ /* 0x002fda000bf06270 */
[----:B------:R-:W-:Y:S05]  /*0070*/  @P0 EXIT ;  /* 0x000000000000094d */ /* 0x000fea0003800000 */
[----:B------:R-:W0:Y:S01]  /*0080*/  LDC.64 R2, c[0x0][0x388] ;  /* 0x0000e200ff027b82 */ /* 0x000e220000000a00 */
[----:B------:R-:W1:Y:S01]  /*0090*/  LDCU.64 UR4, c[0x0][0x358] ;  /* 0x00006b00ff0477ac */ /* 0x000e620008000a00 */
[----:B0-----:R-:W-:-:S05]  /*00a0*/  IMAD.WIDE R2, R5, 0x4, R2 ;  /* 0x0000000405027825 */ /* 0x001fca00078e0202 */
[----:B-1----:R-:W2:Y:S02]  /*00b0*/  LDG.E R0, desc[UR4][R2.64] ;  /* 0x0000000402007981 */ /* 0x002ea4000c1e1900 */
[----:B--2---:R-:W-:-:S13]  /*00c0*/  ISETP.GE.AND P0, PT, R0, RZ, PT ;  /* 0x000000ff0000720c */ /* 0x004fda0003f06270 */
[----:B------:R-:W-:Y:S05]  /*00d0*/  @!P0 EXIT ;  /* 0x000000000000894d */ /* 0x000fea0003800000 */
[----:B------:R-:W0:Y:S01]  /*00e0*/  LDC.64 R2, c[0x0][0x398] ;  /* 0x0000e600ff027b82 */ /* 0x000e220000000a00 */
[----:B------:R-:W1:Y:S07]  /*00f0*/  LDCU UR6, c[0x0][0x390] ;  /* 0x00007200ff0677ac */ /* 0x000e6e0008000800 */
[----:B------:R-:W2:Y:S01]  /*0100*/  LDC R7, c[0x0][0x380] ;  /* 0x0000e000ff077b82 */ /* 0x000ea20000000800 */
[----:B-1----:R-:W-:Y:S01]  /*0110*/  IADD3 R5, PT, PT, R5, UR6, RZ ;  /* 0x0000000605057c10 */ /* 0x002fe2000fffe0ff */
[----:B------:R-:W2:Y:S04]  /*0120*/  LDCU UR6, c[0x0][0x3a8] ;  /* 0x00007500ff0677ac */ /* 0x000ea80008000800 */
[----:B0-----:R-:W-:-:S02]  /*0130*/  IMAD.WIDE R2, R5, 0x8, R2 ;  /* 0x0000000805027825 */ /* 0x001fc400078e0202 */
[----:B------:R-:W0:Y:S04]  /*0140*/  LDC.64 R4, c[0x0][0x3a0] ;  /* 0x0000e800ff047b82 */ /* 0x000e280000000a00 */
[----:B------:R-:W3:Y:S01]  /*0150*/  LDG.E.64 R2, desc[UR4][R2.64] ;  /* 0x0000000402027981 */ /* 0x000ee2000c1e1b00 */
[----:B--2---:R-:W-:-:S04]  /*0160*/  IMAD R7, R7, UR6, R0 ;  /* 0x0000000607077c24 */ /* 0x004fc8000f8e0200 */
[----:B0-----:R-:W-:-:S05]  /*0170*/  IMAD.WIDE R4, R7, 0x8, R4 ;  /* 0x0000000807047825 */ /* 0x001fca00078e0204 */
[----:B---3--:R-:W-:Y:S01]  /*0180*/  STG.E.64 desc[UR4][R4.64], R2 ;  /* 0x0000000204007986 */ /* 0x008fe2000c101b04 */
[----:B------:R-:W-:Y:S05]  /*0190*/  EXIT ;  /* 0x000000000000794d */ /* 0x000fea0003800000 */
.L_x_31:
        /* <DEDUP_REMOVED lines=14> */
.L_x_47:


//--------------------- .text._Z24dvc_ScaLBL_UnpackDenD3Q7PiiPdiS0_i --------------------------
	.section	.text._Z24dvc_ScaLBL_UnpackDenD3Q7PiiPdiS0_i,"ax",@progbits
	.align	128
        .global         _Z24dvc_ScaLBL_UnpackDenD3Q7PiiPdiS0_i
        .type           _Z24dvc_ScaLBL_UnpackDenD3Q7PiiPdiS0_i,@function
        .size           _Z24dvc_ScaLBL_UnpackDenD3Q7PiiPdiS0_i,(.L_x_48 - _Z24dvc_ScaLBL_UnpackDenD3Q7PiiPdiS0_i)
        .other          _Z24dvc_ScaLBL_UnpackDenD3Q7PiiPdiS0_i,@"STO_CUDA_ENTRY STV_DEFAULT"
_Z24dvc_ScaLBL_UnpackDenD3Q7PiiPdiS0_i:
.text._Z24dvc_ScaLBL_UnpackDenD3Q7PiiPdiS0_i:
[----:B------:R-:W-:Y:S01]  /*0000*/  LDC R1, c[0x0][0x37c] ;  /* 0x0000df00ff017b82 */ /* 0x000fe20000000800 */
[----:B------:R-:W0:Y:S07]  /*0010*/  S2R R2, SR_TID.X ;  /* 0x0000000000027919 */ /* 0x000e2e0000002100 */
[----:B------:R-:W0:Y:S01]  /*0020*/  S2UR UR4, SR_CTAID.X ;  /* 0x00000000000479c3 */ /* 0x000e220000002500 */
[----:B------:R-:W1:Y:S07]  /*0030*/  LDCU UR5, c[0x0][0x388] ;  /* 0x00007100ff0577ac */ /* 0x000e6e0008000800 */
[----:B------:R-:W0:Y:S08]  /*0040*/  LDC R5, c[0x0][0x360] ;  /* 0x0000d800ff057b82 */ /* 0x000e300000000800 */
[----:B------:R-:W2:Y:S01]  /*0050*/  LDC R0, c[0x0][0x398] ;  /* 0x0000e600ff007b82 */ /* 0x000ea20000000800 */
[----:B0-----:R-:W-:Y:S01]  /*0060*/  IMAD R5, R5, UR4, R2 ;  /* 0x0000000405057c24 */ /* 0x001fe2000f8e0202 */
[----:B--2---:R-:W-:-:S04]  /*0070*/  ISETP.GE.AND P0, PT, R0, 0x1, PT ;  /* 0x000000010000780c */ /* 0x004fc80003f06270 */
[----:B-1----:R-:W-:-:S13]  /*0080*/  ISETP.GE.OR P0, PT, R5, UR5, !P0 ;  /* 0x0000000505007c0c */ /* 0x002fda000c706670 */
[----:B------:R-:W-:Y:S05]  /*0090*/  @P0 EXIT ;  /* 0x000000000000094d */ /* 0x000fea0003800000 */
[----:B------:R-:W0:Y:S01]  /*00a0*/  LDC.64 R2, c[0x0][0x380] ;  /* 0x0000e000ff027b82 */ /* 0x000e220000000a00 */
[C---:B------:R-:W-:Y:S01]  /*00b0*/  ISETP.GE.U32.AND P1, PT, R0.reuse, 0x8, PT ;  /* 0x000000080000780c */ /* 0x040fe20003f26070 */
[----:B------:R-:W1:Y:S01]  /*00c0*/  LDCU.64 UR10, c[0x0][0x358] ;  /* 0x00006b00ff0a77ac */ /* 0x000e620008000a00 */
[----:B------:R-:W-:Y:S01]  /*00d0*/  LOP3.LUT R20, R0, 0x7, RZ, 0xc0, !PT ;  /* 0x0000000700147812 */ /* 0x000fe200078ec0ff */
[C---:B------:R-:W-:Y:S02]  /*00e0*/  IMAD R6, R5.reuse, R0, RZ ;  /* 0x0000000005067224 */ /* 0x040fe400078e02ff */
[----:B------:R-:W-:Y:S01]  /*00f0*/  IMAD.MOV.U32 R7, RZ, RZ, RZ ;  /* 0x000000ffff077224 */ /* 0x000fe200078e00ff */
[----:B------:R-:W-:Y:S01]  /*0100*/  ISETP.NE.AND P0, PT, R20, RZ, PT ;  /* 0x000000ff1400720c */ /* 0x000fe20003f05270 */
[----:B0-----:R-:W-:-:S06]  /*0110*/  IMAD.WIDE R2, R5, 0x4, R2 ;  /* 0x0000000405027825 */ /* 0x001fcc00078e0202 */
[----:B-1----:R-:W-:Y:S06]  /*0120*/  @!P1 BRA `(.L_x_32) ;  /* 0x00000004008c9947 */ /* 0x002fec0003800000 */
[----:B------:R-:W0:Y:S01]  /*0130*/  LDCU.64 UR8, c[0x0][0x3a0] ;  /* 0x00007400ff0877ac */ /* 0x000e220008000a00 */
[----:B------:R-:W-:Y:S01]  /*0140*/  LOP3.LUT R7, R0, 0x7ffffff8, RZ, 0xc0, !PT ;  /* 0x7ffffff800077812 */ /* 0x000fe200078ec0ff */
[----:B------:R-:W-:Y:S01]  /*0150*/  IMAD.MOV.U32 R8, RZ, RZ, R6 ;  /* 0x000000ffff087224 */ /* 0x000fe200078e0006 */
[----:B------:R-:W1:Y:S03]  /*0160*/  LDCU.64 UR6, c[0x0][0x390] ;  /* 0x00007200ff0677ac */ /* 0x000e660008000a00 */
[----:B------:R-:W-:Y:S01]  /*0170*/  IMAD.MOV R9, RZ, RZ, -R7 ;  /* 0x000000ffff097224 */ /* 0x000fe200078e0a07 */
[----:B------:R-:W-:Y:S01]  /*0180*/  UMOV UR4, URZ ;  /* 0x000000ff00047c82 */ /* 0x000fe20008000000 */
[----:B------:R-:W-:Y:S01]  /*0190*/  UMOV UR5, URZ ;  /* 0x000000ff00057c82 */ /* 0x000fe20008000000 */
[----:B0-----:R-:W-:Y:S02]  /*01a0*/  UIADD3 UR8, UP0, UPT, UR8, 0x38, URZ ;  /* 0x0000003808087890 */ /* 0x001fe4000ff1e0ff */
[----:B-1----:R-:W-:-:S02]  /*01b0*/  UIADD3 UR6, UP1, UPT, UR6, 0x20, URZ ;  /* 0x0000002006067890 */ /* 0x002fc4000ff3e0ff */
[----:B------:R-:W-:Y:S02]  /*01c0*/  UIADD3.X UR9, UPT, UPT, URZ, UR9, URZ, UP0, !UPT ;  /* 0x00000009ff097290 */ /* 0x000fe400087fe4ff */
[----:B------:R-:W-:-:S12]  /*01d0*/  UIADD3.X UR7, UPT, UPT, URZ, UR7, URZ, UP1, !UPT ;  /* 0x00000007ff077290 */ /* 0x000fd80008ffe4ff */
.L_x_33:
[----:B0-----:R-:W2:Y:S01]  /*01e0*/  LDG.E R11, desc[UR10][R2.64] ;  /* 0x0000000a020b7981 */ /* 0x001ea2000c1e1900 */
[----:B------:R-:W-:Y:S02]  /*01f0*/  IMAD.U32 R12, RZ, RZ, UR8 ;  /* 0x00000008ff0c7e24 */ /* 0x000fe4000f8e00ff */
[----:B------:R-:W-:Y:S02]  /*0200*/  IMAD.U32 R13, RZ, RZ, UR9 ;  /* 0x00000009ff0d7e24 */ /* 0x000fe4000f8e00ff */
[----:B------:R-:W-:Y:S02]  /*0210*/  IMAD.U32 R4, RZ, RZ, UR6 ;  /* 0x00000006ff047e24 */ /* 0x000fe4000f8e00ff */
[----:B------:R-:W-:Y:S02]  /*0220*/  IMAD.U32 R5, RZ, RZ, UR7 ;  /* 0x00000007ff057e24 */ /* 0x000fe4000f8e00ff */
[----:B------:R-:W-:-:S04]  /*0230*/  IMAD.WIDE R4, R8, 0x8, R4 ;  /* 0x0000000808047825 */ /* 0x000fc800078e0204 */
[----:B--2---:R-:W-:-:S04]  /*0240*/  IMAD R11, R11, R0, UR4 ;  /* 0x000000040b0b7e24 */ /* 0x004fc8000f8e0200 */
[----:B------:R-:W-:Y:S02]  /*0250*/  IMAD.WIDE R12, R11, 0x8, R12 ;  /* 0x000000080b0c7825 */ /* 0x000fe400078e020c */
[----:B------:R-:W2:Y:S04]  /*0260*/  LDG.E.64 R10, desc[UR10][R4.64+-0x20] ;  /* 0xffffe00a040a7981 */ /* 0x000ea8000c1e1b00 */
[----:B------:R-:W2:Y:S02]  /*0270*/  LDG.E.64 R14, desc[UR10][R12.64+-0x38] ;  /* 0xffffc80a0c0e7981 */ /* 0x000ea4000c1e1b00 */
[----:B--2---:R-:W-:-:S07]  /*0280*/  DADD R10, R10, R14 ;  /* 0x000000000a0a7229 */ /* 0x004fce000000000e */
[----:B------:R0:W-:Y:S04]  /*0290*/  STG.E.64 desc[UR10][R12.64+-0x38], R10 ;  /* 0xffffc80a0c007986 */ /* 0x0001e8000c101b0a */
[----:B------:R-:W2:Y:S02]  /*02a0*/  LDG.E R15, desc[UR10][R2.64] ;  /* 0x0000000a020f7981 */ /* 0x000ea4000c1e1900 */
[----:B--2---:R-:W-:-:S05]  /*02b0*/  IMAD R15, R15, R0, RZ ;  /* 0x000000000f0f7224 */ /* 0x004fca00078e02ff */
[----:B------:R-:W-:-:S04]  /*02c0*/  IADD3 R14, P1, PT, R15, UR4, RZ ;  /* 0x000000040f0e7c10 */ /* 0x000fc8000ff3e0ff */
[----:B------:R-:W-:Y:S02]  /*02d0*/  LEA.HI.X.SX32 R15, R15, UR5, 0x1, P1 ;  /* 0x000000050f0f7c11 */ /* 0x000fe400088f0eff */
[----:B------:R-:W-:-:S04]  /*02e0*/  LEA R16, P1, R14, UR8, 0x3 ;  /* 0x000000080e107c11 */ /* 0x000fc8000f8218ff */
[----:B------:R-:W-:Y:S02]  /*02f0*/  LEA.HI.X R17, R14, UR9, R15, 0x3, P1 ;  /* 0x000000090e117c11 */ /* 0x000fe400088f1c0f */
[----:B------:R-:W2:Y:S04]  /*0300*/  LDG.E.64 R14, desc[UR10][R4.64+-0x18] ;  /* 0xffffe80a040e7981 */ /* 0x000ea8000c1e1b00 */
[----:B------:R-:W2:Y:S02]  /*0310*/  LDG.E.64 R18, desc[UR10][R16.64+-0x30] ;  /* 0xffffd00a10127981 */ /* 0x000ea4000c1e1b00 */
[----:B--2---:R-:W-:-:S07]  /*0320*/  DADD R14, R14, R18 ;  /* 0x000000000e0e7229 */ /* 0x004fce0000000012 */
[----:B------:R1:W-:Y:S04]  /*0330*/  STG.E.64 desc[UR10][R16.64+-0x30], R14 ;  /* 0xffffd00e10007986 */ /* 0x0003e8000c101b0a */
[----:B0-----:R-:W2:Y:S02]  /*0340*/  LDG.E R11, desc[UR10][R2.64] ;  /* 0x0000000a020b7981 */ /* 0x001ea4000c1e1900 */
        /* <DEDUP_REMOVED lines=9> */
[----:B-1----:R-:W2:Y:S02]  /*03e0*/  LDG.E R15, desc[UR10][R2.64] ;  /* 0x0000000a020f7981 */ /* 0x002ea4000c1e1900 */
        /* <DEDUP_REMOVED lines=46> */
[----:B------:R-:W2:Y:S01]  /*06d0*/  LDG.E.64 R18, desc[UR10][R16.64] ;  /* 0x0000000a10127981 */ /* 0x000ea2000c1e1b00 */
[----:B------:R-:W-:Y:S01]  /*06e0*/  VIADD R9, R9, 0x8 ;  /* 0x0000000809097836 */ /* 0x000fe20000000000 */
[----:B------:R-:W-:Y:S01]  /*06f0*/  UIADD3 UR4, UP0, UPT, UR4, 0x8, URZ ;  /* 0x0000000804047890 */ /* 0x000fe2000ff1e0ff */
[----:B------:R-:W-:-:S03]  /*0700*/  VIADD R8, R8, 0x8 ;  /* 0x0000000808087836 */ /* 0x000fc60000000000 */
[----:B------:R-:W-:Y:S01]  /*0710*/  ISETP.NE.AND P1, PT, R9, RZ, PT ;  /* 0x000000ff0900720c */ /* 0x000fe20003f25270 */
[----:B------:R-:W-:Y:S01]  /*0720*/  UIADD3.X UR5, UPT, UPT, URZ, UR5, URZ, UP0, !UPT ;  /* 0x00000005ff057290 */ /* 0x000fe200087fe4ff */
[----:B--2---:R-:W-:-:S07]  /*0730*/  DADD R14, R14, R18 ;  /* 0x000000000e0e7229 */ /* 0x004fce0000000012 */
[----:B------:R0:W-:Y:S04]  /*0740*/  STG.E.64 desc[UR10][R16.64], R14 ;  /* 0x0000000e10007986 */ /* 0x0001e8000c101b0a */
[----:B------:R-:W-:Y:S05]  /*0750*/  @P1 BRA `(.L_x_33) ;  /* 0xfffffff800a01947 */ /* 0x000fea000383ffff */
.L_x_32:
[----:B------:R-:W-:Y:S05]  /*0760*/  @!P0 EXIT ;  /* 0x000000000000894d */ /* 0x000fea0003800000 */
[----:B------:R-:W-:Y:S02]  /*0770*/  ISETP.GE.U32.AND P1, PT, R20, 0x4, PT ;  /* 0x000000041400780c */ /* 0x000fe40003f26070 */
[----:B------:R-:W-:-:S04]  /*0780*/  LOP3.LUT R18, R0, 0x3, RZ, 0xc0, !PT ;  /* 0x0000000300127812 */ /* 0x000fc800078ec0ff */
[----:B------:R-:W-:-:S07]  /*0790*/  ISETP.NE.AND P0, PT, R18, RZ, PT ;  /* 0x000000ff1200720c */ /* 0x000fce0003f05270 */
[----:B------:R-:W-:Y:S06]  /*07a0*/  @!P1 BRA `(.L_x_34) ;  /* 0x0000000000ac9947 */ /* 0x000fec0003800000 */
[----:B------:R-:W2:Y:S01]  /*07b0*/  LDG.E R8, desc[UR10][R2.64] ;  /* 0x0000000a02087981 */ /* 0x000ea2000c1e1900 */
[----:B------:R-:W1:Y:S01]  /*07c0*/  LDC.64 R4, c[0x0][0x390] ;  /* 0x0000e400ff047b82 */ /* 0x000e620000000a00 */
[----:B------:R-:W-:Y:S01]  /*07d0*/  IMAD.IADD R9, R6, 0x1, R7 ;  /* 0x0000000106097824 */ /* 0x000fe200078e0207 */
[----:B------:R-:W3:Y:S06]  /*07e0*/  LDCU.64 UR4, c[0x0][0x3a0] ;  /* 0x00007400ff0477ac */ /* 0x000eec0008000a00 */
[----:B0-----:R-:W0:Y:S01]  /*07f0*/  LDC.64 R10, c[0x0][0x3a0] ;  /* 0x0000e800ff0a7b82 */ /* 0x001e220000000a00 */
[----:B-1----:R-:W-:-:S04]  /*0800*/  IMAD.WIDE R4, R9, 0x8, R4 ;  /* 0x0000000809047825 */ /* 0x002fc800078e0204 */
[----:B--2---:R-:W-:Y:S02]  /*0810*/  IMAD R13, R8, R0, R7 ;  /* 0x00000000080d7224 */ /* 0x004fe400078e0207 */
[----:B------:R-:W2:Y:S02]  /*0820*/  LDG.E.64 R8, desc[UR10][R4.64] ;  /* 0x0000000a04087981 */ /* 0x000ea4000c1e1b00 */
[----:B0-----:R-:W-:-:S05]  /*0830*/  IMAD.WIDE R10, R13, 0x8, R10 ;  /* 0x000000080d0a7825 */ /* 0x001fca00078e020a */
[----:B------:R-:W2:Y:S02]  /*0840*/  LDG.E.64 R12, desc[UR10][R10.64] ;  /* 0x0000000a0a0c7981 */ /* 0x000ea4000c1e1b00 */
[----:B--2---:R-:W-:-:S07]  /*0850*/  DADD R8, R8, R12 ;  /* 0x0000000008087229 */ /* 0x004fce000000000c */
[----:B------:R0:W-:Y:S04]  /*0860*/  STG.E.64 desc[UR10][R10.64], R8 ;  /* 0x000000080a007986 */ /* 0x0001e8000c101b0a */
[----:B------:R-:W2:Y:S02]  /*0870*/  LDG.E R13, desc[UR10][R2.64] ;  /* 0x0000000a020d7981 */ /* 0x000ea4000c1e1900 */
[----:B--2---:R-:W-:-:S05]  /*0880*/  IMAD R12, R13, R0, RZ ;  /* 0x000000000d0c7224 */ /* 0x004fca00078e02ff */
[----:B------:R-:W-:-:S04]  /*0890*/  IADD3 R13, P1, PT, R7, R12, RZ ;  /* 0x0000000c070d7210 */ /* 0x000fc80007f3e0ff */
[----:B------:R-:W-:Y:S02]  /*08a0*/  LEA.HI.X.SX32 R12, R12, RZ, 0x1, P1 ;  /* 0x000000ff0c0c7211 */ /* 0x000fe400008f0eff */
[----:B---3--:R-:W-:-:S04]  /*08b0*/  LEA R14, P1, R13, UR4, 0x3 ;  /* 0x000000040d0e7c11 */ /* 0x008fc8000f8218ff */
[----:B------:R-:W-:Y:S02]  /*08c0*/  LEA.HI.X R15, R13, UR5, R12, 0x3, P1 ;  /* 0x000000050d0f7c11 */ /* 0x000fe400088f1c0c */
[----:B------:R-:W2:Y:S04]  /*08d0*/  LDG.E.64 R12, desc[UR10][R4.64+0x8] ;  /* 0x0000080a040c7981 */ /* 0x000ea8000c1e1b00 */
[----:B------:R-:W2:Y:S02]  /*08e0*/  LDG.E.64 R16, desc[UR10][R14.64+0x8] ;  /* 0x0000080a0e107981 */ /* 0x000ea4000c1e1b00 */
[----:B--2---:R-:W-:-:S07]  /*08f0*/  DADD R12, R12, R16 ;  /* 0x000000000c0c7229 */ /* 0x004fce0000000010 */
[----:B------:R1:W-:Y:S04]  /*0900*/  STG.E.64 desc[UR10][R14.64+0x8], R12 ;  /* 0x0000080c0e007986 */ /* 0x0003e8000c101b0a */
[----:B0-----:R-:W2:Y:S02]  /*0910*/  LDG.E R9, desc[UR10][R2.64] ;  /* 0x0000000a02097981 */ /* 0x001ea4000c1e1900 */
[----:B--2---:R-:W-:-:S05]  /*0920*/  IMAD R8, R9, R0, RZ ;  /* 0x0000000009087224 */ /* 0x004fca00078e02ff */
[----:B------:R-:W-:-:S04]  /*0930*/  IADD3 R9, P1, PT, R7, R8, RZ ;  /* 0x0000000807097210 */ /* 0x000fc80007f3e0ff */
[----:B------:R-:W-:Y:S02]  /*0940*/  LEA.HI.X.SX32 R8, R8, RZ, 0x1, P1 ;  /* 0x000000ff08087211 */ /* 0x000fe400008f0eff */
[----:B------:R-:W-:-:S04]  /*0950*/  LEA R10, P1, R9, UR4, 0x3 ;  /* 0x00000004090a7c11 */ /* 0x000fc8000f8218ff */
[----:B------:R-:W-:Y:S02]  /*0960*/  LEA.HI.X R11, R9, UR5, R8, 0x3, P1 ;  /* 0x00000005090b7c11 */ /* 0x000fe400088f1c08 */
[----:B------:R-:W2:Y:S04]  /*0970*/  LDG.E.64 R8, desc[UR10][R4.64+0x10] ;  /* 0x0000100a04087981 */ /* 0x000ea8000c1e1b00 */
[----:B------:R-:W2:Y:S02]  /*0980*/  LDG.E.64 R16, desc[UR10][R10.64+0x10] ;  /* 0x0000100a0a107981 */ /* 0x000ea4000c1e1b00 */
[----:B--2---:R-:W-:-:S07]  /*0990*/  DADD R8, R8, R16 ;  /* 0x0000000008087229 */ /* 0x004fce0000000010 */
[----:B------:R2:W-:Y:S04]  /*09a0*/  STG.E.64 desc[UR10][R10.64+0x10], R8 ;  /* 0x000010080a007986 */ /* 0x0005e8000c101b0a */
[----:B-1----:R-:W3:Y:S02]  /*09b0*/  LDG.E R13, desc[UR10][R2.64] ;  /* 0x0000000a020d7981 */ /* 0x002ee4000c1e1900 */
[----:B---3--:R-:W-:-:S05]  /*09c0*/  IMAD R12, R13, R0, RZ ;  /* 0x000000000d0c7224 */ /* 0x008fca00078e02ff */
[----:B------:R-:W-:-:S04]  /*09d0*/  IADD3 R13, P1, PT, R7, R12, RZ ;  /* 0x0000000c070d7210 */ /* 0x000fc80007f3e0ff */
[----:B------:R-:W-:Y:S02]  /*09e0*/  LEA.HI.X.SX32 R12, R12, RZ, 0x1, P1 ;  /* 0x000000ff0c0c7211 */ /* 0x000fe400008f0eff */
[----:B------:R-:W-:-:S04]  /*09f0*/  LEA R14, P1, R13, UR4, 0x3 ;  /* 0x000000040d0e7c11 */ /* 0x000fc8000f8218ff */
[----:B------:R-:W-:Y:S02]  /*0a00*/  LEA.HI.X R15, R13, UR5, R12, 0x3, P1 ;  /* 0x000000050d0f7c11 */ /* 0x000fe400088f1c0c */
[----:B------:R-:W3:Y:S04]  /*0a10*/  LDG.E.64 R12, desc[UR10][R4.64+0x18] ;  /* 0x0000180a040c7981 */ /* 0x000ee8000c1e1b00 */
[----:B------:R-:W3:Y:S01]  /*0a20*/  LDG.E.64 R16, desc[UR10][R14.64+0x18] ;  /* 0x0000180a0e107981 */ /* 0x000ee2000c1e1b00 */
[----:B------:R-:W-:Y:S01]  /*0a30*/  VIADD R7, R7, 0x4 ;  /* 0x0000000407077836 */ /* 0x000fe20000000000 */
[----:B---3--:R-:W-:-:S07]  /*0a40*/  DADD R12, R12, R16 ;  /* 0x000000000c0c7229 */ /* 0x008fce0000000010 */
[----:B------:R2:W-:Y:S04]  /*0a50*/  STG.E.64 desc[UR10][R14.64+0x18], R12 ;  /* 0x0000180c0e007986 */ /* 0x0005e8000c101b0a */
.L_x_34:
[----:B------:R-:W-:Y:S05]  /*0a60*/  @!P0 EXIT ;  /* 0x000000000000894d */ /* 0x000fea0003800000 */
[----:B------:R-:W-:Y:S02]  /*0a70*/  ISETP.NE.AND P1, PT, R18, 0x1, PT ;  /* 0x000000011200780c */ /* 0x000fe40003f25270 */
[----:B------:R-:W-:-:S04]  /*0a80*/  LOP3.LUT R4, R0, 0x1, RZ, 0xc0, !PT ;  /* 0x0000000100047812 */ /* 0x000fc800078ec0ff */
[----:B------:R-:W-:-:S07]  /*0a90*/  ISETP.NE.U32.AND P0, PT, R4, 0x1, PT ;  /* 0x000000010400780c */ /* 0x000fce0003f05070 */
[----:B------:R-:W-:Y:S06]  /*0aa0*/  @!P1 BRA `(.L_x_35) ;  /* 0x00000000005c9947 */ /* 0x000fec0003800000 */
[----:B--2---:R-:W2:Y:S01]  /*0ab0*/  LDG.E R8, desc[UR10][R2.64] ;  /* 0x0000000a02087981 */ /* 0x004ea2000c1e1900 */
[----:B------:R-:W1:Y:S01]  /*0ac0*/  LDC.64 R4, c[0x0][0x390] ;  /* 0x0000e400ff047b82 */ /* 0x000e620000000a00 */
[----:B0-----:R-:W-:Y:S01]  /*0ad0*/  IMAD.IADD R13, R6, 0x1, R7 ;  /* 0x00000001060d7824 */ /* 0x001fe200078e0207 */
[----:B------:R-:W0:Y:S06]  /*0ae0*/  LDCU.64 UR4, c[0x0][0x3a0] ;  /* 0x00007400ff0477ac */ /* 0x000e2c0008000a00 */
[----:B------:R-:W3:Y:S01]  /*0af0*/  LDC.64 R10, c[0x0][0x3a0] ;  /* 0x0000e800ff0a7b82 */ /* 0x000ee20000000a00 */
[----:B-1----:R-:W-:-:S04]  /*0b00*/  IMAD.WIDE R4, R13, 0x8, R4 ;  /* 0x000000080d047825 */ /* 0x002fc800078e0204 */
[----:B--2---:R-:W-:-:S04]  /*0b10*/  IMAD R9, R8, R0, R7 ;  /* 0x0000000008097224 */ /* 0x004fc800078e0207 */
[----:B---3--:R-:W-:Y:S02]  /*0b20*/  IMAD.WIDE R10, R9, 0x8, R10 ;  /* 0x00000008090a7825 */ /* 0x008fe400078e020a */
[----:B------:R-:W2:Y:S04]  /*0b30*/  LDG.E.64 R8, desc[UR10][R4.64] ;  /* 0x0000000a04087981 */ /* 0x000ea8000c1e1b00 */
[----:B------:R-:W2:Y:S02]  /*0b40*/  LDG.E.64 R12, desc[UR10][R10.64] ;  /* 0x0000000a0a0c7981 */ /* 0x000ea4000c1e1b00 */
[----:B--2---:R-:W-:-:S07]  /*0b50*/  DADD R8, R8, R12 ;  /* 0x0000000008087229 */ /* 0x004fce000000000c */
[----:B------:R1:W-:Y:S04]  /*0b60*/  STG.E.64 desc[UR10][R10.64], R8 ;  /* 0x000000080a007986 */ /* 0x0003e8000c101b0a */
[----:B------:R-:W2:Y:S04]  /*0b70*/  LDG.E R13, desc[UR10][R2.64] ;  /* 0x0000000a020d7981 */ /* 0x000ea8000c1e1900 */
[----:B------:R-:W3:Y:S01]  /*0b80*/  LDG.E.64 R4, desc[UR10][R4.64+0x8] ;  /* 0x0000080a04047981 */ /* 0x000ee2000c1e1b00 */
[----:B--2---:R-:W-:-:S05]  /*0b90*/  IMAD R12, R13, R0, RZ ;  /* 0x000000000d0c7224 */ /* 0x004fca00078e02ff */
[----:B------:R-:W-:-:S04]  /*0ba0*/  IADD3 R13, P1, PT, R7, R12, RZ ;  /* 0x0000000c070d7210 */ /* 0x000fc80007f3e0ff */
[----:B------:R-:W-:Y:S02]  /*0bb0*/  LEA.HI.X.SX32 R14, R12, RZ, 0x1, P1 ;  /* 0x000000ff0c0e7211 */ /* 0x000fe400008f0eff */
[----:B0-----:R-:W-:-:S04]  /*0bc0*/  LEA R12, P1, R13, UR4, 0x3 ;  /* 0x000000040d0c7c11 */ /* 0x001fc8000f8218ff */
[----:B------:R-:W-:-:S05]  /*0bd0*/  LEA.HI.X R13, R13, UR5, R14, 0x3, P1 ;  /* 0x000000050d0d7c11 */ /* 0x000fca00088f1c0e */
[----:B------:R-:W3:Y:S01]  /*0be0*/  LDG.E.64 R14, desc[UR10][R12.64+0x8] ;  /* 0x0000080a0c0e7981 */ /* 0x000ee2000c1e1b00 */
[----:B------:R-:W-:Y:S01]  /*0bf0*/  VIADD R7, R7, 0x2 ;  /* 0x0000000207077836 */ /* 0x000fe20000000000 */
[----:B---3--:R-:W-:-:S07]  /*0c00*/  DADD R14, R4, R14 ;  /* 0x00000000040e7229 */ /* 0x008fce000000000e */
[----:B------:R1:W-:Y:S04]  /*0c10*/  STG.E.64 desc[UR10][R12.64+0x8], R14 ;  /* 0x0000080e0c007986 */ /* 0x0003e8000c101b0a */
.L_x_35:
[----:B------:R-:W-:Y:S05]  /*0c20*/  @P0 EXIT ;  /* 0x000000000000094d */ /* 0x000fea0003800000 */
[----:B------:R-:W3:Y:S01]  /*0c30*/  LDG.E R2, desc[UR10][R2.64] ;  /* 0x0000000a02027981 */ /* 0x000ee2000c1e1900 */
[----:B------:R-:W4:Y:S01]  /*0c40*/  LDC.64 R4, c[0x0][0x390] ;  /* 0x0000e400ff047b82 */ /* 0x000f220000000a00 */
[----:B012---:R-:W-:-:S07]  /*0c50*/  IMAD.IADD R11, R6, 0x1, R7 ;  /* 0x00000001060b7824 */ /* 0x007fce00078e0207 */
[----:B------:R-:W0:Y:S01]  /*0c60*/  LDC.64 R8, c[0x0][0x3a0] ;  /* 0x0000e800ff087b82 */ /* 0x000e220000000a00 */
[----:B----4-:R-:W-:-:S06]  /*0c70*/  IMAD.WIDE R4, R11, 0x8, R4 ;  /* 0x000000080b047825 */ /* 0x010fcc00078e0204 */
[----:B------:R-:W2:Y:S01]  /*0c80*/  LDG.E.64 R4, desc[UR10][R4.64] ;  /* 0x0000000a04047981 */ /* 0x000ea2000c1e1b00 */
[----:B---3--:R-:W-:-:S04]  /*0c90*/  IMAD R7, R2, R0, R7 ;  /* 0x0000000002077224 */ /* 0x008fc800078e0207 */
[----:B0-----:R-:W-:-:S05]  /*0ca0*/  IMAD.WIDE R6, R7, 0x8, R8 ;  /* 0x0000000807067825 */ /* 0x001fca00078e0208 */
[----:B------:R-:W2:Y:S02]  /*0cb0*/  LDG.E.64 R8, desc[UR10][R6.64] ;  /* 0x0000000a06087981 */ /* 0x000ea4000c1e1b00 */
[----:B--2---:R-:W-:-:S07]  /*0cc0*/  DADD R8, R4, R8 ;  /* 0x0000000004087229 */ /* 0x004fce0000000008 */
[----:B------:R-:W-:Y:S01]  /*0cd0*/  STG.E.64 desc[UR10][R6.64], R8 ;  /* 0x0000000806007986 */ /* 0x000fe2000c101b0a */
[----:B------:R-:W-:Y:S05]  /*0ce0*/  EXIT ;  /* 0x000000000000794d */ /* 0x000fea0003800000 */
.L_x_36:
        /* <DEDUP_REMOVED lines=9> */
.L_x_48:


//--------------------- .text._Z22dvc_ScaLBL_PackDenD3Q7PiiPdiS0_i --------------------------
	.section	.text._Z22dvc_ScaLBL_PackDenD3Q7PiiPdiS0_i,"ax",@progbits
	.align	128
        .global         _Z22dvc_ScaLBL_PackDenD3Q7PiiPdiS0_i
        .type           _Z22dvc_ScaLBL_PackDenD3Q7PiiPdiS0_i,@function
        .size           _Z22dvc_ScaLBL_PackDenD3Q7PiiPdiS0_i,(.L_x_49 - _Z22dvc_ScaLBL_PackDenD3Q7PiiPdiS0_i)
        .other          _Z22dvc_ScaLBL_PackDenD3Q7PiiPdiS0_i,@"STO_CUDA_ENTRY STV_DEFAULT"
_Z22dvc_ScaLBL_PackDenD3Q7PiiPdiS0_i:
.text._Z22dvc_ScaLBL_PackDenD3Q7PiiPdiS0_i:
        /* <DEDUP_REMOVED lines=30> */
.L_x_38:
[----:B0-----:R-:W2:Y:S01]  /*01e0*/  LDG.E R5, desc[UR10][R2.64] ;  /* 0x0000000a02057981 */ /* 0x001ea2000c1e1900 */
[----:B------:R-:W-:Y:S02]  /*01f0*/  IMAD.U32 R10, RZ, RZ, UR8 ;  /* 0x00000008ff0a7e24 */ /* 0x000fe4000f8e00ff */
[----:B------:R-:W-:Y:S02]  /*0200*/  IMAD.U32 R11, RZ, RZ, UR9 ;  /* 0x00000009ff0b7e24 */ /* 0x000fe4000f8e00ff */
[----:B--2---:R-:W-:-:S04]  /*0210*/  IMAD R5, R5, R0, UR4 ;  /* 0x0000000405057e24 */ /* 0x004fc8000f8e0200 */
[----:B------:R-:W-:-:S05]  /*0220*/  IMAD.WIDE R10, R5, 0x8, R10 ;  /* 0x00000008050a7825 */ /* 0x000fca00078e020a */
[----:B------:R-:W2:Y:S01]  /*0230*/  LDG.E.64 R12, desc[UR10][R10.64+-0x38] ;  /* 0xffffc80a0a0c7981 */ /* 0x000ea2000c1e1b00 */
[----:B------:R-:W-:Y:S02]  /*0240*/  IMAD.U32 R4, RZ, RZ, UR6 ;  /* 0x00000006ff047e24 */ /* 0x000fe4000f8e00ff */
[----:B------:R-:W-:Y:S02]  /*0250*/  IMAD.U32 R5, RZ, RZ, UR7 ;  /* 0x00000007ff057e24 */ /* 0x000fe4000f8e00ff */
[----:B------:R-:W-:-:S05]  /*0260*/  IMAD.WIDE R4, R8, 0x8, R4 ;  /* 0x0000000808047825 */ /* 0x000fca00078e0204 */
[----:B--2---:R0:W-:Y:S04]  /*0270*/  STG.E.64 desc[UR10][R4.64+-0x20], R12 ;  /* 0xffffe00c04007986 */ /* 0x0041e8000c101b0a */
[----:B------:R1:W-:Y:S04]  /*0280*/  STG.E.64 desc[UR10][R10.64+-0x38], RZ ;  /* 0xffffc8ff0a007986 */ /* 0x0003e8000c101b0a */
[----:B------:R-:W2:Y:S02]  /*0290*/  LDG.E R15, desc[UR10][R2.64] ;  /* 0x0000000a020f7981 */ /* 0x000ea4000c1e1900 */
[----:B--2---:R-:W-:-:S05]  /*02a0*/  IMAD R15, R15, R0, RZ ;  /* 0x000000000f0f7224 */ /* 0x004fca00078e02ff */
[----:B------:R-:W-:-:S04]  /*02b0*/  IADD3 R16, P1, PT, R15, UR4, RZ ;  /* 0x000000040f107c10 */ /* 0x000fc8000ff3e0ff */
[----:B------:R-:W-:Y:S02]  /*02c0*/  LEA.HI.X.SX32 R15, R15, UR5, 0x1, P1 ;  /* 0x000000050f0f7c11 */ /* 0x000fe400088f0eff */
[----:B------:R-:W-:-:S04]  /*02d0*/  LEA R14, P1, R16, UR8, 0x3 ;  /* 0x00000008100e7c11 */ /* 0x000fc8000f8218ff */
[----:B------:R-:W-:-:S05]  /*02e0*/  LEA.HI.X R15, R16, UR9, R15, 0x3, P1 ;  /* 0x00000009100f7c11 */ /* 0x000fca00088f1c0f */
[----:B------:R-:W2:Y:S04]  /*02f0*/  LDG.E.64 R16, desc[UR10][R14.64+-0x30] ;  /* 0xffffd00a0e107981 */ /* 0x000ea8000c1e1b00 */
[----:B--2---:R2:W-:Y:S04]  /*0300*/  STG.E.64 desc[UR10][R4.64+-0x18], R16 ;  /* 0xffffe81004007986 */ /* 0x0045e8000c101b0a */
[----:B------:R3:W-:Y:S04]  /*0310*/  STG.E.64 desc[UR10][R14.64+-0x30], RZ ;  /* 0xffffd0ff0e007986 */ /* 0x0007e8000c101b0a */
[----:B0-----:R-:W4:Y:S02]  /*0320*/  LDG.E R13, desc[UR10][R2.64] ;  /* 0x0000000a020d7981 */ /* 0x001f24000c1e1900 */
[----:B----4-:R-:W-:-:S05]  /*0330*/  IMAD R13, R13, R0, RZ ;  /* 0x000000000d0d7224 */ /* 0x010fca00078e02ff */
[----:B-1----:R-:W-:-:S04]  /*0340*/  IADD3 R11, P1, PT, R13, UR4, RZ ;  /* 0x000000040d0b7c10 */ /* 0x002fc8000ff3e0ff */
[----:B------:R-:W-:Y:S02]  /*0350*/  LEA.HI.X.SX32 R12, R13, UR5, 0x1, P1 ;  /* 0x000000050d0c7c11 */ /* 0x000fe400088f0eff */
[----:B------:R-:W-:-:S04]  /*0360*/  LEA R10, P1, R11, UR8, 0x3 ;  /* 0x000000080b0a7c11 */ /* 0x000fc8000f8218ff */
[----:B------:R-:W-:-:S05]  /*0370*/  LEA.HI.X R11, R11, UR9, R12, 0x3, P1 ;  /* 0x000000090b0b7c11 */ /* 0x000fca00088f1c0c */
[----:B------:R-:W4:Y:S04]  /*0380*/  LDG.E.64 R12, desc[UR10][R10.64+-0x28] ;  /* 0xffffd80a0a0c7981 */ /* 0x000f28000c1e1b00 */
[----:B----4-:R0:W-:Y:S04]  /*0390*/  STG.E.64 desc[UR10][R4.64+-0x10], R12 ;  /* 0xfffff00c04007986 */ /* 0x0101e8000c101b0a */
[----:B------:R1:W-:Y:S04]  /*03a0*/  STG.E.64 desc[UR10][R10.64+-0x28], RZ ;  /* 0xffffd8ff0a007986 */ /* 0x0003e8000c101b0a */
[----:B--2---:R-:W2:Y:S02]  /*03b0*/  LDG.E R17, desc[UR10][R2.64] ;  /* 0x0000000a02117981 */ /* 0x004ea4000c1e1900 */
[----:B--2---:R-:W-:-:S05]  /*03c0*/  IMAD R17, R17, R0, RZ ;  /* 0x0000000011117224 */ /* 0x004fca00078e02ff */
[----:B---3--:R-:W-:-:S04]  /*03d0*/  IADD3 R15, P1, PT, R17, UR4, RZ ;  /* 0x00000004110f7c10 */ /* 0x008fc8000ff3e0ff */
        /* <DEDUP_REMOVED lines=39> */
[----:B------:R-:W2:Y:S01]  /*0650*/  LDG.E.64 R16, desc[UR10][R14.64] ;  /* 0x0000000a0e107981 */ /* 0x000ea2000c1e1b00 */
[----:B------:R-:W-:Y:S01]  /*0660*/  VIADD R9, R9, 0x8 ;  /* 0x0000000809097836 */ /* 0x000fe20000000000 */
[----:B------:R-:W-:Y:S01]  /*0670*/  UIADD3 UR4, UP0, UPT, UR4, 0x8, URZ ;  /* 0x0000000804047890 */ /* 0x000fe2000ff1e0ff */
[----:B------:R-:W-:-:S03]  /*0680*/  VIADD R8, R8, 0x8 ;  /* 0x0000000808087836 */ /* 0x000fc60000000000 */
[----:B------:R-:W-:Y:S01]  /*0690*/  ISETP.NE.AND P1, PT, R9, RZ, PT ;  /* 0x000000ff0900720c */ /* 0x000fe20003f25270 */
[----:B------:R-:W-:Y:S01]  /*06a0*/  UIADD3.X UR5, UPT, UPT, URZ, UR5, URZ, UP0, !UPT ;  /* 0x00000005ff057290 */ /* 0x000fe200087fe4ff */
[----:B--2---:R0:W-:Y:S04]  /*06b0*/  STG.E.64 desc[UR10][R4.64+0x18], R16 ;  /* 0x0000181004007986 */ /* 0x0041e8000c101b0a */
[----:B------:R0:W-:Y:S07]  /*06c0*/  STG.E.64 desc[UR10][R14.64], RZ ;  /* 0x000000ff0e007986 */ /* 0x0001ee000c101b0a */
[----:B------:R-:W-:Y:S05]  /*06d0*/  @P1 BRA `(.L_x_38) ;  /* 0xfffffff800c01947 */ /* 0x000fea000383ffff */
.L_x_37:
[----:B------:R-:W-:Y:S05]  /*06e0*/  @!P0 EXIT ;  /* 0x000000000000894d */ /* 0x000fea0003800000 */
[----:B------:R-:W-:Y:S02]  /*06f0*/  ISETP.GE.U32.AND P1, PT, R18, 0x4, PT ;  /* 0x000000041200780c */ /* 0x000fe40003f26070 */
[----:B0-----:R-:W-:-:S04]  /*0700*/  LOP3.LUT R16, R0, 0x3, RZ, 0xc0, !PT ;  /* 0x0000000300107812 */ /* 0x001fc800078ec0ff */
[----:B------:R-:W-:-:S07]  /*0710*/  ISETP.NE.AND P0, PT, R16, RZ, PT ;  /* 0x000000ff1000720c */ /* 0x000fce0003f05270 */
[----:B------:R-:W-:Y:S06]  /*0720*/  @!P1 BRA `(.L_x_39) ;  /* 0x00000000009c9947 */ /* 0x000fec0003800000 */
[----:B------:R-:W2:Y:S01]  /*0730*/  LDG.E R4, desc[UR10][R2.64] ;  /* 0x0000000a02047981 */ /* 0x000ea2000c1e1900 */
[----:B------:R-:W0:Y:S01]  /*0740*/  LDC.64 R8, c[0x0][0x3a0] ;  /* 0x0000e800ff087b82 */ /* 0x000e220000000a00 */
[--C-:B------:R-:W-:Y:S01]  /*0750*/  IMAD.IADD R13, R6, 0x1, R7.reuse ;  /* 0x00000001060d7824 */ /* 0x100fe200078e0207 */
[----:B------:R-:W1:Y:S01]  /*0760*/  LDCU.64 UR4, c[0x0][0x3a0] ;  /* 0x00007400ff0477ac */ /* 0x000e620008000a00 */
[----:B--2---:R-:W-:-:S04]  /*0770*/  IMAD R5, R4, R0, R7 ;  /* 0x0000000004057224 */ /* 0x004fc800078e0207 */
[----:B0-----:R-:W-:Y:S02]  /*0780*/  IMAD.WIDE R8, R5, 0x8, R8 ;  /* 0x0000000805087825 */ /* 0x001fe400078e0208 */
[----:B------:R-:W0:Y:S03]  /*0790*/  LDC.64 R4, c[0x0][0x390] ;  /* 0x0000e400ff047b82 */ /* 0x000e260000000a00 */
[----:B------:R-:W2:Y:S01]  /*07a0*/  LDG.E.64 R10, desc[UR10][R8.64] ;  /* 0x0000000a080a7981 */ /* 0x000ea2000c1e1b00 */
[----:B0-----:R-:W-:-:S05]  /*07b0*/  IMAD.WIDE R4, R13, 0x8, R4 ;  /* 0x000000080d047825 */ /* 0x001fca00078e0204 */
[----:B--2---:R-:W-:Y:S04]  /*07c0*/  STG.E.64 desc[UR10][R4.64], R10 ;  /* 0x0000000a04007986 */ /* 0x004fe8000c101b0a */
[----:B------:R0:W-:Y:S04]  /*07d0*/  STG.E.64 desc[UR10][R8.64], RZ ;  /* 0x000000ff08007986 */ /* 0x0001e8000c101b0a */
[----:B------:R-:W2:Y:S02]  /*07e0*/  LDG.E R13, desc[UR10][R2.64] ;  /* 0x0000000a020d7981 */ /* 0x000ea4000c1e1900 */
[----:B--2---:R-:W-:-:S05]  /*07f0*/  IMAD R12, R13, R0, RZ ;  /* 0x000000000d0c7224 */ /* 0x004fca00078e02ff */
[----:B------:R-:W-:-:S04]  /*0800*/  IADD3 R13, P1, PT, R7, R12, RZ ;  /* 0x0000000c070d7210 */ /* 0x000fc80007f3e0ff */
[----:B------:R-:W-:Y:S02]  /*0810*/  LEA.HI.X.SX32 R14, R12, RZ, 0x1, P1 ;  /* 0x000000ff0c0e7211 */ /* 0x000fe400008f0eff */
[----:B-1----:R-:W-:-:S04]  /*0820*/  LEA R12, P1, R13, UR4, 0x3 ;  /* 0x000000040d0c7c11 */ /* 0x002fc8000f8218ff */
[----:B------:R-:W-:-:S05]  /*0830*/  LEA.HI.X R13, R13, UR5, R14, 0x3, P1 ;  /* 0x000000050d0d7c11 */ /* 0x000fca00088f1c0e */
[----:B------:R-:W2:Y:S04]  /*0840*/  LDG.E.64 R14, desc[UR10][R12.64+0x8] ;  /* 0x0000080a0c0e7981 */ /* 0x000ea8000c1e1b00 */
[----:B--2---:R1:W-:Y:S04]  /*0850*/  STG.E.64 desc[UR10][R4.64+0x8], R14 ;  /* 0x0000080e04007986 */ /* 0x0043e8000c101b0a */
[----:B------:R2:W-:Y:S04]  /*0860*/  STG.E.64 desc[UR10][R12.64+0x8], RZ ;  /* 0x000008ff0c007986 */ /* 0x0005e8000c101b0a */
[----:B0-----:R-:W3:Y:S02]  /*0870*/  LDG.E R9, desc[UR10][R2.64] ;  /* 0x0000000a02097981 */ /* 0x001ee4000c1e1900 */
[----:B---3--:R-:W-:-:S05]  /*0880*/  IMAD R8, R9, R0, RZ ;  /* 0x0000000009087224 */ /* 0x008fca00078e02ff */
[----:B------:R-:W-:-:S04]  /*0890*/  IADD3 R9, P1, PT, R7, R8, RZ ;  /* 0x0000000807097210 */ /* 0x000fc80007f3e0ff */
[----:B------:R-:W-:Y:S02]  /*08a0*/  LEA.HI.X.SX32 R10, R8, RZ, 0x1, P1 ;  /* 0x000000ff080a7211 */ /* 0x000fe400008f0eff */
[----:B------:R-:W-:-:S04]  /*08b0*/  LEA R8, P1, R9, UR4, 0x3 ;  /* 0x0000000409087c11 */ /* 0x000fc8000f8218ff */
[----:B------:R-:W-:-:S05]  /*08c0*/  LEA.HI.X R9, R9, UR5, R10, 0x3, P1 ;  /* 0x0000000509097c11 */ /* 0x000fca00088f1c0a */
[----:B------:R-:W3:Y:S04]  /*08d0*/  LDG.E.64 R10, desc[UR10][R8.64+0x10] ;  /* 0x0000100a080a7981 */ /* 0x000ee8000c1e1b00 */
[----:B---3--:R0:W-:Y:S04]  /*08e0*/  STG.E.64 desc[UR10][R4.64+0x10], R10 ;  /* 0x0000100a04007986 */ /* 0x0081e8000c101b0a */
[----:B------:R0:W-:Y:S04]  /*08f0*/  STG.E.64 desc[UR10][R8.64+0x10], RZ ;  /* 0x000010ff08007986 */ /* 0x0001e8000c101b0a */
[----:B-1----:R-:W2:Y:S02]  /*0900*/  LDG.E R15, desc[UR10][R2.64] ;  /* 0x0000000a020f7981 */ /* 0x002ea4000c1e1900 */
[----:B--2---:R-:W-:-:S05]  /*0910*/  IMAD R12, R15, R0, RZ ;  /* 0x000000000f0c7224 */ /* 0x004fca00078e02ff */
[----:B------:R-:W-:-:S04]  /*0920*/  IADD3 R13, P1, PT, R7, R12, RZ ;  /* 0x0000000c070d7210 */ /* 0x000fc80007f3e0ff */
[----:B------:R-:W-:Y:S02]  /*0930*/  LEA.HI.X.SX32 R14, R12, RZ, 0x1, P1 ;  /* 0x000000ff0c0e7211 */ /* 0x000fe400008f0eff */
[----:B------:R-:W-:-:S04]  /*0940*/  LEA R12, P1, R13, UR4, 0x3 ;  /* 0x000000040d0c7c11 */ /* 0x000fc8000f8218ff */
[----:B------:R-:W-:-:S05]  /*0950*/  LEA.HI.X R13, R13, UR5, R14, 0x3, P1 ;  /* 0x000000050d0d7c11 */ /* 0x000fca00088f1c0e */
[----:B------:R-:W2:Y:S01]  /*0960*/  LDG.E.64 R14, desc[UR10][R12.64+0x18] ;  /* 0x0000180a0c0e7981 */ /* 0x000ea2000c1e1b00 */
[----:B------:R-:W-:-:S03]  /*0970*/  VIADD R7, R7, 0x4 ;  /* 0x0000000407077836 */ /* 0x000fc60000000000 */
[----:B--2---:R0:W-:Y:S04]  /*0980*/  STG.E.64 desc[UR10][R4.64+0x18], R14 ;  /* 0x0000180e04007986 */ /* 0x0041e8000c101b0a */
[----:B------:R0:W-:Y:S02]  /*0990*/  STG.E.64 desc[UR10][R12.64+0x18], RZ ;  /* 0x000018ff0c007986 */ /* 0x0001e4000c101b0a */
.L_x_39:
[----:B------:R-:W-:Y:S05]  /*09a0*/  @!P0 EXIT ;  /* 0x000000000000894d */ /* 0x000fea0003800000 */
[----:B------:R-:W-:Y:S02]  /*09b0*/  ISETP.NE.AND P1, PT, R16, 0x1, PT ;  /* 0x000000011000780c */ /* 0x000fe40003f25270 */
[----:B0-----:R-:W-:-:S04]  /*09c0*/  LOP3.LUT R4, R0, 0x1, RZ, 0xc0, !PT ;  /* 0x0000000100047812 */ /* 0x001fc800078ec0ff */
[----:B------:R-:W-:-:S07]  /*09d0*/  ISETP.NE.U32.AND P0, PT, R4, 0x1, PT ;  /* 0x000000010400780c */ /* 0x000fce0003f05070 */
[----:B------:R-:W-:Y:S06]  /*09e0*/  @!P1 BRA `(.L_x_40) ;  /* 0x0000000000549947 */ /* 0x000fec0003800000 */
[----:B------:R-:W2:Y:S01]  /*09f0*/  LDG.E R8, desc[UR10][R2.64] ;  /* 0x0000000a02087981 */ /* 0x000ea2000c1e1900 */
[----:B------:R-:W0:Y:S08]  /*0a00*/  LDC.64 R4, c[0x0][0x3a0] ;  /* 0x0000e800ff047b82 */ /* 0x000e300000000a00 */
[----:B------:R-:W1:Y:S01]  /*0a10*/  LDC.64 R10, c[0x0][0x390] ;  /* 0x0000e400ff0a7b82 */ /* 0x000e620000000a00 */
[--C-:B------:R-:W-:Y:S01]  /*0a20*/  IMAD.IADD R15, R6, 0x1, R7.reuse ;  /* 0x00000001060f7824 */ /* 0x100fe200078e0207 */
[----:B------:R-:W3:Y:S01]  /*0a30*/  LDCU.64 UR4, c[0x0][0x3a0] ;  /* 0x00007400ff0477ac */ /* 0x000ee20008000a00 */
[----:B--2---:R-:W-:-:S04]  /*0a40*/  IMAD R9, R8, R0, R7 ;  /* 0x0000000008097224 */ /* 0x004fc800078e0207 */
[----:B0-----:R-:W-:-:S05]  /*0a50*/  IMAD.WIDE R4, R9, 0x8, R4 ;  /* 0x0000000809047825 */ /* 0x001fca00078e0204 */
[----:B------:R-:W2:Y:S01]  /*0a60*/  LDG.E.64 R8, desc[UR10][R4.64] ;  /* 0x0000000a04087981 */ /* 0x000ea2000c1e1b00 */
[----:B-1----:R-:W-:-:S05]  /*0a70*/  IMAD.WIDE R14, R15, 0x8, R10 ;  /* 0x000000080f0e7825 */ /* 0x002fca00078e020a */
[----:B--2---:R0:W-:Y:S04]  /*0a80*/  STG.E.64 desc[UR10][R14.64], R8 ;  /* 0x000000080e007986 */ /* 0x0041e8000c101b0a */
[----:B------:R0:W-:Y:S04]  /*0a90*/  STG.E.64 desc[UR10][R4.64], RZ ;  /* 0x000000ff04007986 */ /* 0x0001e8000c101b0a */
[----:B------:R-:W2:Y:S02]  /*0aa0*/  LDG.E R11, desc[UR10][R2.64] ;  /* 0x0000000a020b7981 */ /* 0x000ea4000c1e1900 */
[----:B--2---:R-:W-:-:S05]  /*0ab0*/  IMAD R10, R11, R0, RZ ;  /* 0x000000000b0a7224 */ /* 0x004fca00078e02ff */
[----:B------:R-:W-:-:S04]  /*0ac0*/  IADD3 R11, P1, PT, R7, R10, RZ ;  /* 0x0000000a070b7210 */ /* 0x000fc80007f3e0ff */
[----:B------:R-:W-:Y:S02]  /*0ad0*/  LEA.HI.X.SX32 R12, R10, RZ, 0x1, P1 ;  /* 0x000000ff0a0c7211 */ /* 0x000fe400008f0eff */
[----:B---3--:R-:W-:-:S04]  /*0ae0*/  LEA R10, P1, R11, UR4, 0x3 ;  /* 0x000000040b0a7c11 */ /* 0x008fc8000f8218ff */
[----:B------:R-:W-:-:S05]  /*0af0*/  LEA.HI.X R11, R11, UR5, R12, 0x3, P1 ;  /* 0x000000050b0b7c11 */ /* 0x000fca00088f1c0c */
[----:B------:R-:W2:Y:S01]  /*0b00*/  LDG.E.64 R12, desc[UR10][R10.64+0x8] ;  /* 0x0000080a0a0c7981 */ /* 0x000ea2000c1e1b00 */
[----:B------:R-:W-:-:S03]  /*0b10*/  VIADD R7, R7, 0x2 ;  /* 0x0000000207077836 */ /* 0x000fc60000000000 */
[----:B--2---:R0:W-:Y:S04]  /*0b20*/  STG.E.64 desc[UR10][R14.64+0x8], R12 ;  /* 0x0000080c0e007986 */ /* 0x0041e8000c101b0a */
[----:B------:R0:W-:Y:S02]  /*0b30*/  STG.E.64 desc[UR10][R10.64+0x8], RZ ;  /* 0x000008ff0a007986 */ /* 0x0001e4000c101b0a */
.L_x_40:
[----:B------:R-:W-:Y:S05]  /*0b40*/  @P0 EXIT ;  /* 0x000000000000094d */ /* 0x000fea0003800000 */
[----:B------:R-:W2:Y:S01]  /*0b50*/  LDG.E R2, desc[UR10][R2.64] ;  /* 0x0000000a02027981 */ /* 0x000ea2000c1e1900 */
[----:B0-----:R-:W0:Y:S08]  /*0b60*/  LDC.64 R4, c[0x0][0x3a0] ;  /* 0x0000e800ff047b82 */ /* 0x001e300000000a00 */
[----:B------:R-:W1:Y:S01]  /*0b70*/  LDC.64 R10, c[0x0][0x390] ;  /* 0x0000e400ff0a7b82 */ /* 0x000e620000000a00 */
[----:B--2---:R-:W-:-:S04]  /*0b80*/  IMAD R9, R2, R0, R7 ;  /* 0x0000000002097224 */ /* 0x004fc800078e0207 */
[----:B0-----:R-:W-:-:S05]  /*0b90*/  IMAD.WIDE R4, R9, 0x8, R4 ;  /* 0x0000000809047825 */ /* 0x001fca00078e0204 */
[----:B------:R-:W2:Y:S01]  /*0ba0*/  LDG.E.64 R8, desc[UR10][R4.64] ;  /* 0x0000000a04087981 */ /* 0x000ea2000c1e1b00 */
[----:B------:R-:W-:-:S04]  /*0bb0*/  IMAD.IADD R7, R6, 0x1, R7 ;  /* 0x0000000106077824 */ /* 0x000fc800078e0207 */
[----:B-1----:R-:W-:-:S05]  /*0bc0*/  IMAD.WIDE R6, R7, 0x8, R10 ;  /* 0x0000000807067825 */ /* 0x002fca00078e020a */
[----:B--2---:R-:W-:Y:S04]  /*0bd0*/  STG.E.64 desc[UR10][R6.64], R8 ;  /* 0x0000000806007986 */ /* 0x004fe8000c101b0a */
[----:B------:R-:W-:Y:S01]  /*0be0*/  STG.E.64 desc[UR10][R4.64], RZ ;  /* 0x000000ff04007986 */ /* 0x000fe2000c101b0a */
[----:B------:R-:W-:Y:S05]  /*0bf0*/  EXIT ;  /* 0x000000000000794d */ /* 0x000fea0003800000 */
.L_x_41:
        /* <DEDUP_REMOVED lines=16> */
.L_x_49:


//--------------------- .text._Z24dvc_ScaLBL_Scalar_UnpackPiiPdS0_i --------------------------
	.section	.text._Z24dvc_ScaLBL_Scalar_UnpackPiiPdS0_i,"ax",@progbits
	.align	128
        .global         _Z24dvc_ScaLBL_Scalar_UnpackPiiPdS0_i
        .type           _Z24dvc_ScaLBL_Scalar_UnpackPiiPdS0_i,@function
        .size           _Z24dvc_ScaLBL_Scalar_UnpackPiiPdS0_i,(.L_x_50 - _Z24dvc_ScaLBL_Scalar_UnpackPiiPdS0_i)
        .other          _Z24dvc_ScaLBL_Scalar_UnpackPiiPdS0_i,@"STO_CUDA_ENTRY STV_DEFAULT"
_Z24dvc_ScaLBL_Scalar_UnpackPiiPdS0_i:
.text._Z24dvc_ScaLBL_Scalar_UnpackPiiPdS0_i:
        /* <DEDUP_REMOVED lines=9> */
[----:B------:R-:W1:Y:S07]  /*0090*/  LDCU.64 UR4, c[0x0][0x358] ;  /* 0x00006b00ff0477ac */ /* 0x000e6e0008000a00 */
[----:B------:R-:W2:Y:S01]  /*00a0*/  LDC.64 R4, c[0x0][0x390] ;  /* 0x0000e400ff047b82 */ /* 0x000ea20000000a00 */
[----:B0-----:R-:W-:-:S06]  /*00b0*/  IMAD.WIDE R2, R7, 0x4, R2 ;  /* 0x0000000407027825 */ /* 0x001fcc00078e0202 */
[----:B-1----:R-:W3:Y:S01]  /*00c0*/  LDG.E R3, desc[UR4][R2.64] ;  /* 0x0000000402037981 */ /* 0x002ee2000c1e1900 */
[----:B--2---:R-:W-:Y:S02]  /*00d0*/  IMAD.WIDE R4, R7, 0x8, R4 ;  /* 0x0000000807047825 */ /* 0x004fe400078e0204 */
[----:B------:R-:W3:Y:S04]  /*00e0*/  LDC.64 R6, c[0x0][0x398] ;  /* 0x0000e600ff067b82 */ /* 0x000ee80000000a00 */
[----:B------:R-:W2:Y:S01]  /*00f0*/  LDG.E.64 R4, desc[UR4][R4.64] ;  /* 0x0000000404047981 */ /* 0x000ea2000c1e1b00 */
[----:B---3--:R-:W-:-:S05]  /*0100*/  IMAD.WIDE R6, R3, 0x8, R6 ;  /* 0x0000000803067825 */ /* 0x008fca00078e0206 */
[----:B--2---:R-:W-:Y:S01]  /*0110*/  STG.E.64 desc[UR4][R6.64], R4 ;  /* 0x0000000406007986 */ /* 0x004fe2000c101b04 */
[----:B------:R-:W-:Y:S05]  /*0120*/  EXIT ;  /* 0x000000000000794d */ /* 0x000fea0003800000 */
.L_x_42:
        /* <DEDUP_REMOVED lines=13> */
.L_x_50:


//--------------------- .text._Z22dvc_ScaLBL_Scalar_PackPiiPdS0_i --------------------------
	.section	.text._Z22dvc_ScaLBL_Scalar_PackPiiPdS0_i,"ax",@progbits
	.align	128
        .global         _Z22dvc_ScaLBL_Scalar_PackPiiPdS0_i
        .type           _Z22dvc_ScaLBL_Scalar_PackPiiPdS0_i,@function
        .size           _Z22dvc_ScaLBL_Scalar_PackPiiPdS0_i,(.L_x_51 - _Z22dvc_ScaLBL_Scalar_PackPiiPdS0_i)
        .other          _Z22dvc_ScaLBL_Scalar_PackPiiPdS0_i,@"STO_CUDA_ENTRY STV_DEFAULT"
_Z22dvc_ScaLBL_Scalar_PackPiiPdS0_i:
.text._Z22dvc_ScaLBL_Scalar_PackPiiPdS0_i:
        /* <DEDUP_REMOVED lines=10> */
[----:B------:R-:W2:Y:S08]  /*00a0*/  LDC.64 R4, c[0x0][0x398] ;  /* 0x0000e600ff047b82 */ /* 0x000eb00000000a00 */
[----:B------:R-:W3:Y:S01]  /*00b0*/  LDC.64 R6, c[0x0][0x390] ;  /* 0x0000e400ff067b82 */ /* 0x000ee20000000a00 */
[----:B0-----:R-:W-:-:S06]  /*00c0*/  IMAD.WIDE R2, R9, 0x4, R2 ;  /* 0x0000000409027825 */ /* 0x001fcc00078e0202 */
[----:B-1----:R-:W2:Y:S02]  /*00d0*/  LDG.E R3, desc[UR4][R2.64] ;  /* 0x0000000402037981 */ /* 0x002ea4000c1e1900 */
[----:B--2---:R-:W-:-:S06]  /*00e0*/  IMAD.WIDE R4, R3, 0x8, R4 ;  /* 0x0000000803047825 */ /* 0x004fcc00078e0204 */
[----:B------:R-:W2:Y:S01]  /*00f0*/  LDG.E.64 R4, desc[UR4][R4.64] ;  /* 0x0000000404047981 */ /* 0x000ea2000c1e1b00 */
[----:B---3--:R-:W-:-:S05]  /*0100*/  IMAD.WIDE R6, R9, 0x8, R6 ;  /* 0x0000000809067825 */ /* 0x008fca00078e0206 */
[----:B--2---:R-:W-:Y:S01]  /*0110*/  STG.E.64 desc[UR4][R6.64], R4 ;  /* 0x0000000406007986 */ /* 0x004fe2000c101b04 */
[----:B------:R-:W-:Y:S05]  /*0120*/  EXIT ;  /* 0x000000000000794d */ /* 0x000fea0003800000 */
.L_x_43:
        /* <DEDUP_REMOVED lines=13> */
.L_x_51:


//--------------------- .nv.shared.reserved.0     --------------------------
	.section	.nv.shared.reserved.0,"aw",@nobits
	.weak		__nv_reservedSMEM_offset_0_alias
	.size		__nv_reservedSMEM_offset_0_alias, 0, 64
	.other		__nv_reservedSMEM_offset_0_alias,@"STO_CUDA_RESERVED_SHARED STV_DEFAULT"
__nv_reservedSMEM_offset_0_alias:
	.zero		0
	.zero		64


//--------------------- .nv.constant0._Z23dvc_ScaLBL_D3Q7_DensityPcPdS0_S0_iii --------------------------
	.section	.nv.constant0._Z23dvc_ScaLBL_D3Q7_DensityPcPdS0_S0_iii,"a",@progbits
	.sectionflags	@""
	.align	4
.nv.constant0._Z23dvc_ScaLBL_D3Q7_DensityPcPdS0_S0_iii:
	.zero		940


//--------------------- .nv.constant0._Z20dvc_ScaLBL_D3Q7_SwapPcPdS0_iii --------------------------
	.section	.nv.constant0._Z20dvc_ScaLBL_D3Q7_SwapPcPdS0_iii,"a",@progbits
	.sectionflags	@""
	.align	4
.nv.constant0._Z20dvc_ScaLBL_D3Q7_SwapPcPdS0_iii:
	.zero		932


//--------------------- .nv.constant0._Z20dvc_ScaLBL_D3Q7_InitPcPdS0_S0_iii --------------------------
	.section	.nv.constant0._Z20dvc_ScaLBL_D3Q7_InitPcPdS0_S0_iii,"a",@progbits
	.sectionflags	@""
	.align	4
.nv.constant0._Z20dvc_ScaLBL_D3Q7_InitPcPdS0_S0_iii:
	.zero		940


//--------------------- .nv.constant0._Z22dvc_ScaLBL_D3Q7_UnpackiPiiiPdS0_i --------------------------
	.section	.nv.constant0._Z22dvc_ScaLBL_D3Q7_UnpackiPiiiPdS0_i,"a",@progbits
	.sectionflags	@""
	.align	4
.nv.constant0._Z22dvc_ScaLBL_D3Q7_UnpackiPiiiPdS0_i:
	.zero		940


//--------------------- .nv.constant0._Z24dvc_ScaLBL_UnpackDenD3Q7PiiPdiS0_i --------------------------
	.section	.nv.constant0._Z24dvc_ScaLBL_UnpackDenD3Q7PiiPdiS0_i,"a",@progbits
	.sectionflags	@""
	.align	4
.nv.constant0._Z24dvc_ScaLBL_UnpackDenD3Q7PiiPdiS0_i:
	.zero		940


//--------------------- .nv.constant0._Z22dvc_ScaLBL_PackDenD3Q7PiiPdiS0_i --------------------------
	.section	.nv.constant0._Z22dvc_ScaLBL_PackDenD3Q7PiiPdiS0_i,"a",@progbits
	.sectionflags	@""
	.align	4
.nv.constant0._Z22dvc_ScaLBL_PackDenD3Q7PiiPdiS0_i:
	.zero		940


//--------------------- .nv.constant0._Z24dvc_ScaLBL_Scalar_UnpackPiiPdS0_i --------------------------
	.section	.nv.constant0._Z24dvc_ScaLBL_Scalar_UnpackPiiPdS0_i,"a",@progbits
	.sectionflags	@""
	.align	4
.nv.constant0._Z24dvc_ScaLBL_Scalar_UnpackPiiPdS0_i:
	.zero		932


//--------------------- .nv.constant0._Z22dvc_ScaLBL_Scalar_PackPiiPdS0_i --------------------------
	.section	.nv.constant0._Z22dvc_ScaLBL_Scalar_PackPiiPdS0_i,"a",@progbits
	.sectionflags	@""
	.align	4
.nv.constant0._Z22dvc_ScaLBL_Scalar_PackPiiPdS0_i:
	.zero		932


//--------------------- SYMBOLS --------------------------

	.type		.nv.reservedSmem.offset0,@object
	.size		.nv.reservedSmem.offset0,0x4
